//
// Generated by NVIDIA NVVM Compiler
//
// Compiler Build ID: CL-36424714
// Cuda compilation tools, release 13.0, V13.0.88
// Based on NVVM 20.0.0
//

.version 9.0
.target sm_100
.address_size 64

	// .globl	_Z18reduce_syncthreadsPfS_i
// _ZZ6reduceILi1024EEvPfPKfiE1s has been demoted
.global .align 1 .b8 _ZN34_INTERNAL_b751d32d_4_k_cu_026d65bf4cuda3std3__45__cpo5beginE[1];
.global .align 1 .b8 _ZN34_INTERNAL_b751d32d_4_k_cu_026d65bf4cuda3std3__45__cpo3endE[1];
.global .align 1 .b8 _ZN34_INTERNAL_b751d32d_4_k_cu_026d65bf4cuda3std3__45__cpo6cbeginE[1];
.global .align 1 .b8 _ZN34_INTERNAL_b751d32d_4_k_cu_026d65bf4cuda3std3__45__cpo4cendE[1];
.global .align 1 .b8 _ZN34_INTERNAL_b751d32d_4_k_cu_026d65bf4cuda3std3__45__cpo6rbeginE[1];
.global .align 1 .b8 _ZN34_INTERNAL_b751d32d_4_k_cu_026d65bf4cuda3std3__45__cpo4rendE[1];
.global .align 1 .b8 _ZN34_INTERNAL_b751d32d_4_k_cu_026d65bf4cuda3std3__45__cpo7crbeginE[1];
.global .align 1 .b8 _ZN34_INTERNAL_b751d32d_4_k_cu_026d65bf4cuda3std3__45__cpo5crendE[1];
.global .align 1 .b8 _ZN34_INTERNAL_b751d32d_4_k_cu_026d65bf4cuda3std3__436_GLOBAL__N__b751d32d_4_k_cu_026d65bf6ignoreE[1];
.global .align 1 .b8 _ZN34_INTERNAL_b751d32d_4_k_cu_026d65bf4cuda3std3__419piecewise_constructE[1];
.global .align 1 .b8 _ZN34_INTERNAL_b751d32d_4_k_cu_026d65bf4cuda3std3__48in_placeE[1];
.global .align 1 .b8 _ZN34_INTERNAL_b751d32d_4_k_cu_026d65bf4cuda3std3__420unreachable_sentinelE[1];
.global .align 1 .b8 _ZN34_INTERNAL_b751d32d_4_k_cu_026d65bf4cuda3std3__47nulloptE[1];
.global .align 1 .b8 _ZN34_INTERNAL_b751d32d_4_k_cu_026d65bf4cuda3std3__48unexpectE[1];
.global .align 1 .b8 _ZN34_INTERNAL_b751d32d_4_k_cu_026d65bf4cuda3std6ranges3__45__cpo4swapE[1];
.global .align 1 .b8 _ZN34_INTERNAL_b751d32d_4_k_cu_026d65bf4cuda3std6ranges3__45__cpo9iter_moveE[1];
.global .align 1 .b8 _ZN34_INTERNAL_b751d32d_4_k_cu_026d65bf4cuda3std6ranges3__45__cpo5beginE[1];
.global .align 1 .b8 _ZN34_INTERNAL_b751d32d_4_k_cu_026d65bf4cuda3std6ranges3__45__cpo3endE[1];
.global .align 1 .b8 _ZN34_INTERNAL_b751d32d_4_k_cu_026d65bf4cuda3std6ranges3__45__cpo6cbeginE[1];
.global .align 1 .b8 _ZN34_INTERNAL_b751d32d_4_k_cu_026d65bf4cuda3std6ranges3__45__cpo4cendE[1];
.global .align 1 .b8 _ZN34_INTERNAL_b751d32d_4_k_cu_026d65bf4cuda3std6ranges3__45__cpo7advanceE[1];
.global .align 1 .b8 _ZN34_INTERNAL_b751d32d_4_k_cu_026d65bf4cuda3std6ranges3__45__cpo9iter_swapE[1];
.global .align 1 .b8 _ZN34_INTERNAL_b751d32d_4_k_cu_026d65bf4cuda3std6ranges3__45__cpo4nextE[1];
.global .align 1 .b8 _ZN34_INTERNAL_b751d32d_4_k_cu_026d65bf4cuda3std6ranges3__45__cpo4prevE[1];
.global .align 1 .b8 _ZN34_INTERNAL_b751d32d_4_k_cu_026d65bf4cuda3std6ranges3__45__cpo4dataE[1];
.global .align 1 .b8 _ZN34_INTERNAL_b751d32d_4_k_cu_026d65bf4cuda3std6ranges3__45__cpo5cdataE[1];
.global .align 1 .b8 _ZN34_INTERNAL_b751d32d_4_k_cu_026d65bf4cuda3std6ranges3__45__cpo4sizeE[1];
.global .align 1 .b8 _ZN34_INTERNAL_b751d32d_4_k_cu_026d65bf4cuda3std6ranges3__45__cpo5ssizeE[1];
.global .align 1 .b8 _ZN34_INTERNAL_b751d32d_4_k_cu_026d65bf4cuda3std6ranges3__45__cpo8distanceE[1];
.global .align 1 .b8 _ZN34_INTERNAL_b751d32d_4_k_cu_026d65bf6thrust24THRUST_300001_SM_1000_NS8cuda_cub3parE[1];
.global .align 1 .b8 _ZN34_INTERNAL_b751d32d_4_k_cu_026d65bf6thrust24THRUST_300001_SM_1000_NS8cuda_cub10par_nosyncE[1];
.global .align 1 .b8 _ZN34_INTERNAL_b751d32d_4_k_cu_026d65bf6thrust24THRUST_300001_SM_1000_NS6system6detail10sequential3seqE[1];
.global .align 1 .b8 _ZN34_INTERNAL_b751d32d_4_k_cu_026d65bf6thrust24THRUST_300001_SM_1000_NS12placeholders2_1E[1];
.global .align 1 .b8 _ZN34_INTERNAL_b751d32d_4_k_cu_026d65bf6thrust24THRUST_300001_SM_1000_NS12placeholders2_2E[1];
.global .align 1 .b8 _ZN34_INTERNAL_b751d32d_4_k_cu_026d65bf6thrust24THRUST_300001_SM_1000_NS12placeholders2_3E[1];
.global .align 1 .b8 _ZN34_INTERNAL_b751d32d_4_k_cu_026d65bf6thrust24THRUST_300001_SM_1000_NS12placeholders2_4E[1];
.global .align 1 .b8 _ZN34_INTERNAL_b751d32d_4_k_cu_026d65bf6thrust24THRUST_300001_SM_1000_NS12placeholders2_5E[1];
.global .align 1 .b8 _ZN34_INTERNAL_b751d32d_4_k_cu_026d65bf6thrust24THRUST_300001_SM_1000_NS12placeholders2_6E[1];
.global .align 1 .b8 _ZN34_INTERNAL_b751d32d_4_k_cu_026d65bf6thrust24THRUST_300001_SM_1000_NS12placeholders2_7E[1];
.global .align 1 .b8 _ZN34_INTERNAL_b751d32d_4_k_cu_026d65bf6thrust24THRUST_300001_SM_1000_NS12placeholders2_8E[1];
.global .align 1 .b8 _ZN34_INTERNAL_b751d32d_4_k_cu_026d65bf6thrust24THRUST_300001_SM_1000_NS12placeholders2_9E[1];
.global .align 1 .b8 _ZN34_INTERNAL_b751d32d_4_k_cu_026d65bf6thrust24THRUST_300001_SM_1000_NS12placeholders3_10E[1];
.global .align 1 .b8 _ZN34_INTERNAL_b751d32d_4_k_cu_026d65bf6thrust24THRUST_300001_SM_1000_NS3seqE[1];
.extern .shared .align 16 .b8 tsum[];

.visible .entry _Z18reduce_syncthreadsPfS_i(
	.param .u64 .ptr .align 1 _Z18reduce_syncthreadsPfS_i_param_0,
	.param .u64 .ptr .align 1 _Z18reduce_syncthreadsPfS_i_param_1,
	.param .u32 _Z18reduce_syncthreadsPfS_i_param_2
)
{
	.reg .pred 	%p<19>;
	.reg .b32 	%r<37>;
	.reg .b32 	%f<54>;
	.reg .b64 	%rd<15>;

	ld.param.u64 	%rd2, [_Z18reduce_syncthreadsPfS_i_param_0];
	ld.param.u64 	%rd3, [_Z18reduce_syncthreadsPfS_i_param_1];
	ld.param.u32 	%r16, [_Z18reduce_syncthreadsPfS_i_param_2];
	cvta.to.global.u64 	%rd1, %rd3;
	mov.u32 	%r1, %tid.x;
	mov.u32 	%r2, %ctaid.x;
	mov.u32 	%r3, %ntid.x;
	mad.lo.s32 	%r35, %r2, %r3, %r1;
	mov.u32 	%r17, %nctaid.x;
	mul.lo.s32 	%r5, %r17, %r3;
	shl.b32 	%r18, %r1, 2;
	mov.u32 	%r19, tsum;
	add.s32 	%r6, %r19, %r18;
	mov.b32 	%r20, 0;
	st.shared.u32 	[%r6], %r20;
	setp.ge.s32 	%p1, %r35, %r16;
	@%p1 bra 	$L__BB0_8;
	add.s32 	%r21, %r35, %r5;
	max.s32 	%r22, %r16, %r21;
	setp.lt.s32 	%p2, %r21, %r16;
	selp.u32 	%r23, 1, 0, %p2;
	add.s32 	%r24, %r21, %r23;
	sub.s32 	%r25, %r22, %r24;
	div.u32 	%r26, %r25, %r5;
	add.s32 	%r7, %r26, %r23;
	and.b32  	%r27, %r7, 3;
	setp.eq.s32 	%p3, %r27, 3;
	mov.f32 	%f53, 0f00000000;
	@%p3 bra 	$L__BB0_4;
	add.s32 	%r28, %r7, 1;
	and.b32  	%r29, %r28, 3;
	neg.s32 	%r33, %r29;
	mov.f32 	%f53, 0f00000000;
$L__BB0_3:
	.pragma "nounroll";
	mul.wide.s32 	%rd4, %r35, 4;
	add.s64 	%rd5, %rd1, %rd4;
	ld.global.nc.f32 	%f11, [%rd5];
	add.f32 	%f53, %f11, %f53;
	add.s32 	%r35, %r35, %r5;
	add.s32 	%r33, %r33, 1;
	setp.ne.s32 	%p4, %r33, 0;
	@%p4 bra 	$L__BB0_3;
$L__BB0_4:
	setp.lt.u32 	%p5, %r7, 3;
	@%p5 bra 	$L__BB0_7;
	mul.wide.s32 	%rd8, %r5, 4;
	shl.b32 	%r30, %r5, 2;
$L__BB0_6:
	mul.wide.s32 	%rd6, %r35, 4;
	add.s64 	%rd7, %rd1, %rd6;
	ld.global.nc.f32 	%f12, [%rd7];
	add.f32 	%f13, %f12, %f53;
	add.s64 	%rd9, %rd7, %rd8;
	ld.global.nc.f32 	%f14, [%rd9];
	add.f32 	%f15, %f14, %f13;
	add.s64 	%rd10, %rd9, %rd8;
	ld.global.nc.f32 	%f16, [%rd10];
	add.f32 	%f17, %f16, %f15;
	add.s64 	%rd11, %rd10, %rd8;
	ld.global.nc.f32 	%f18, [%rd11];
	add.f32 	%f53, %f18, %f17;
	add.s32 	%r35, %r30, %r35;
	setp.lt.s32 	%p6, %r35, %r16;
	@%p6 bra 	$L__BB0_6;
$L__BB0_7:
	st.shared.f32 	[%r6], %f53;
$L__BB0_8:
	bar.sync 	0;
	setp.gt.u32 	%p7, %r1, 255;
	add.s32 	%r32, %r1, 256;
	setp.ge.u32 	%p8, %r32, %r3;
	or.pred  	%p9, %p7, %p8;
	@%p9 bra 	$L__BB0_10;
	ld.shared.f32 	%f19, [%r6+1024];
	ld.shared.f32 	%f20, [%r6];
	add.f32 	%f21, %f19, %f20;
	st.shared.f32 	[%r6], %f21;
$L__BB0_10:
	bar.sync 	0;
	setp.gt.u32 	%p10, %r1, 127;
	@%p10 bra 	$L__BB0_12;
	ld.shared.f32 	%f22, [%r6+512];
	ld.shared.f32 	%f23, [%r6];
	add.f32 	%f24, %f22, %f23;
	st.shared.f32 	[%r6], %f24;
$L__BB0_12:
	bar.sync 	0;
	setp.gt.u32 	%p11, %r1, 63;
	@%p11 bra 	$L__BB0_14;
	ld.shared.f32 	%f25, [%r6+256];
	ld.shared.f32 	%f26, [%r6];
	add.f32 	%f27, %f25, %f26;
	st.shared.f32 	[%r6], %f27;
$L__BB0_14:
	bar.sync 	0;
	setp.gt.u32 	%p12, %r1, 31;
	@%p12 bra 	$L__BB0_16;
	ld.shared.f32 	%f28, [%r6+128];
	ld.shared.f32 	%f29, [%r6];
	add.f32 	%f30, %f28, %f29;
	st.shared.f32 	[%r6], %f30;
$L__BB0_16:
	bar.sync 	0;
	setp.gt.u32 	%p13, %r1, 15;
	@%p13 bra 	$L__BB0_18;
	ld.shared.f32 	%f31, [%r6+64];
	ld.shared.f32 	%f32, [%r6];
	add.f32 	%f33, %f31, %f32;
	st.shared.f32 	[%r6], %f33;
$L__BB0_18:
	bar.sync 	0;
	setp.gt.u32 	%p14, %r1, 7;
	@%p14 bra 	$L__BB0_20;
	ld.shared.f32 	%f34, [%r6+32];
	ld.shared.f32 	%f35, [%r6];
	add.f32 	%f36, %f34, %f35;
	st.shared.f32 	[%r6], %f36;
$L__BB0_20:
	bar.sync 	0;
	setp.gt.u32 	%p15, %r1, 3;
	@%p15 bra 	$L__BB0_22;
	ld.shared.f32 	%f37, [%r6+16];
	ld.shared.f32 	%f38, [%r6];
	add.f32 	%f39, %f37, %f38;
	st.shared.f32 	[%r6], %f39;
$L__BB0_22:
	bar.sync 	0;
	setp.gt.u32 	%p16, %r1, 1;
	@%p16 bra 	$L__BB0_24;
	ld.shared.f32 	%f40, [%r6+8];
	ld.shared.f32 	%f41, [%r6];
	add.f32 	%f42, %f40, %f41;
	st.shared.f32 	[%r6], %f42;
$L__BB0_24:
	bar.sync 	0;
	setp.ne.s32 	%p17, %r1, 0;
	@%p17 bra 	$L__BB0_26;
	ld.shared.v2.f32 	{%f43, %f44}, [tsum];
	add.f32 	%f45, %f44, %f43;
	st.shared.f32 	[tsum], %f45;
$L__BB0_26:
	setp.ne.s32 	%p18, %r1, 0;
	bar.sync 	0;
	@%p18 bra 	$L__BB0_28;
	ld.shared.v2.f32 	{%f46, %f47}, [tsum];
	add.f32 	%f48, %f46, %f47;
	cvta.to.global.u64 	%rd12, %rd2;
	mul.wide.u32 	%rd13, %r2, 4;
	add.s64 	%rd14, %rd12, %rd13;
	st.global.f32 	[%rd14], %f48;
$L__BB0_28:
	ret;

}
	// .globl	_Z6reduceILi1024EEvPfPKfi
.visible .entry _Z6reduceILi1024EEvPfPKfi(
	.param .u64 .ptr .align 1 _Z6reduceILi1024EEvPfPKfi_param_0,
	.param .u64 .ptr .align 1 _Z6reduceILi1024EEvPfPKfi_param_1,
	.param .u32 _Z6reduceILi1024EEvPfPKfi_param_2
)
{
	.reg .pred 	%p<14>;
	.reg .b32 	%r<15>;
	.reg .b32 	%f<37>;
	.reg .b64 	%rd<9>;
	// demoted variable
	.shared .align 4 .b8 _ZZ6reduceILi1024EEvPfPKfiE1s[4096];
	ld.param.u64 	%rd2, [_Z6reduceILi1024EEvPfPKfi_param_0];
	ld.param.u64 	%rd3, [_Z6reduceILi1024EEvPfPKfi_param_1];
	ld.param.u32 	%r8, [_Z6reduceILi1024EEvPfPKfi_param_2];
	mov.u32 	%r1, %tid.x;
	shl.b32 	%r9, %r1, 2;
	mov.u32 	%r10, _ZZ6reduceILi1024EEvPfPKfiE1s;
	add.s32 	%r2, %r10, %r9;
	mov.b32 	%r11, 0;
	st.shared.u32 	[%r2], %r11;
	mov.u32 	%r3, %ctaid.x;
	shl.b32 	%r12, %r3, 10;
	or.b32  	%r14, %r12, %r1;
	setp.ge.s32 	%p1, %r14, %r8;
	@%p1 bra 	$L__BB1_4;
	mov.u32 	%r13, %nctaid.x;
	shl.b32 	%r5, %r13, 10;
	cvta.to.global.u64 	%rd1, %rd3;
	mov.f32 	%f36, 0f00000000;
$L__BB1_2:
	mul.wide.s32 	%rd4, %r14, 4;
	add.s64 	%rd5, %rd1, %rd4;
	ld.global.nc.f32 	%f4, [%rd5];
	add.f32 	%f36, %f4, %f36;
	add.s32 	%r14, %r14, %r5;
	setp.lt.s32 	%p2, %r14, %r8;
	@%p2 bra 	$L__BB1_2;
	st.shared.f32 	[%r2], %f36;
$L__BB1_4:
	bar.sync 	0;
	setp.gt.u32 	%p3, %r1, 511;
	@%p3 bra 	$L__BB1_6;
	ld.shared.f32 	%f5, [%r2+2048];
	ld.shared.f32 	%f6, [%r2];
	add.f32 	%f7, %f5, %f6;
	st.shared.f32 	[%r2], %f7;
$L__BB1_6:
	bar.sync 	0;
	setp.gt.u32 	%p4, %r1, 255;
	@%p4 bra 	$L__BB1_8;
	ld.shared.f32 	%f8, [%r2+1024];
	ld.shared.f32 	%f9, [%r2];
	add.f32 	%f10, %f8, %f9;
	st.shared.f32 	[%r2], %f10;
$L__BB1_8:
	bar.sync 	0;
	setp.gt.u32 	%p5, %r1, 127;
	@%p5 bra 	$L__BB1_10;
	ld.shared.f32 	%f11, [%r2+512];
	ld.shared.f32 	%f12, [%r2];
	add.f32 	%f13, %f11, %f12;
	st.shared.f32 	[%r2], %f13;
$L__BB1_10:
	bar.sync 	0;
	setp.gt.u32 	%p6, %r1, 63;
	@%p6 bra 	$L__BB1_12;
	ld.shared.f32 	%f14, [%r2+256];
	ld.shared.f32 	%f15, [%r2];
	add.f32 	%f16, %f14, %f15;
	st.shared.f32 	[%r2], %f16;
$L__BB1_12:
	bar.sync 	0;
	setp.gt.u32 	%p7, %r1, 31;
	@%p7 bra 	$L__BB1_25;
	ld.shared.f32 	%f17, [%r2+128];
	ld.shared.f32 	%f18, [%r2];
	add.f32 	%f19, %f17, %f18;
	st.shared.f32 	[%r2], %f19;
	bar.warp.sync 	-1;
	setp.gt.u32 	%p8, %r1, 15;
	@%p8 bra 	$L__BB1_15;
	ld.shared.f32 	%f20, [%r2+64];
	ld.shared.f32 	%f21, [%r2];
	add.f32 	%f22, %f20, %f21;
	st.shared.f32 	[%r2], %f22;
$L__BB1_15:
	bar.warp.sync 	-1;
	setp.gt.u32 	%p9, %r1, 7;
	@%p9 bra 	$L__BB1_17;
	ld.shared.f32 	%f23, [%r2+32];
	ld.shared.f32 	%f24, [%r2];
	add.f32 	%f25, %f23, %f24;
	st.shared.f32 	[%r2], %f25;
$L__BB1_17:
	bar.warp.sync 	-1;
	setp.gt.u32 	%p10, %r1, 3;
	@%p10 bra 	$L__BB1_19;
	ld.shared.f32 	%f26, [%r2+16];
	ld.shared.f32 	%f27, [%r2];
	add.f32 	%f28, %f26, %f27;
	st.shared.f32 	[%r2], %f28;
$L__BB1_19:
	bar.warp.sync 	-1;
	setp.gt.u32 	%p11, %r1, 1;
	@%p11 bra 	$L__BB1_21;
	ld.shared.f32 	%f29, [%r2+8];
	ld.shared.f32 	%f30, [%r2];
	add.f32 	%f31, %f29, %f30;
	st.shared.f32 	[%r2], %f31;
$L__BB1_21:
	bar.warp.sync 	-1;
	setp.ne.s32 	%p12, %r1, 0;
	@%p12 bra 	$L__BB1_23;
	ld.shared.f32 	%f32, [_ZZ6reduceILi1024EEvPfPKfiE1s+4];
	ld.shared.f32 	%f33, [_ZZ6reduceILi1024EEvPfPKfiE1s];
	add.f32 	%f34, %f32, %f33;
	st.shared.f32 	[_ZZ6reduceILi1024EEvPfPKfiE1s], %f34;
$L__BB1_23:
	setp.ne.s32 	%p13, %r1, 0;
	bar.warp.sync 	-1;
	@%p13 bra 	$L__BB1_25;
	ld.shared.f32 	%f35, [_ZZ6reduceILi1024EEvPfPKfiE1s];
	cvta.to.global.u64 	%rd6, %rd2;
	mul.wide.u32 	%rd7, %r3, 4;
	add.s64 	%rd8, %rd6, %rd7;
	st.global.f32 	[%rd8], %f35;
$L__BB1_25:
	ret;

}
	// .globl	_ZN3cub18CUB_300001_SM_10006detail11EmptyKernelIvEEvv
.visible .entry _ZN3cub18CUB_300001_SM_10006detail11EmptyKernelIvEEvv()
{


	ret;

}
	// .globl	_ZN3cub18CUB_300001_SM_10006detail8for_each13static_kernelINS2_12policy_hub_t12policy_500_tEmN6thrust24THRUST_300001_SM_1000_NS8cuda_cub20__uninitialized_fill7functorINS7_10device_ptrIfEEfEEEEvT0_T1_
.visible .entry _ZN3cub18CUB_300001_SM_10006detail8for_each13static_kernelINS2_12policy_hub_t12policy_500_tEmN6thrust24THRUST_300001_SM_1000_NS8cuda_cub20__uninitialized_fill7functorINS7_10device_ptrIfEEfEEEEvT0_T1_(
	.param .u64 _ZN3cub18CUB_300001_SM_10006detail8for_each13static_kernelINS2_12policy_hub_t12policy_500_tEmN6thrust24THRUST_300001_SM_1000_NS8cuda_cub20__uninitialized_fill7functorINS7_10device_ptrIfEEfEEEEvT0_T1__param_0,
	.param .align 8 .b8 _ZN3cub18CUB_300001_SM_10006detail8for_each13static_kernelINS2_12policy_hub_t12policy_500_tEmN6thrust24THRUST_300001_SM_1000_NS8cuda_cub20__uninitialized_fill7functorINS7_10device_ptrIfEEfEEEEvT0_T1__param_1[16]
)
.maxntid 256
{
	.reg .pred 	%p<4>;
	.reg .b16 	%rs<5>;
	.reg .b32 	%r<10>;
	.reg .b32 	%f<3>;
	.reg .b64 	%rd<16>;

	ld.param.f32 	%f2, [_ZN3cub18CUB_300001_SM_10006detail8for_each13static_kernelINS2_12policy_hub_t12policy_500_tEmN6thrust24THRUST_300001_SM_1000_NS8cuda_cub20__uninitialized_fill7functorINS7_10device_ptrIfEEfEEEEvT0_T1__param_1+8];
	ld.param.u64 	%rd4, [_ZN3cub18CUB_300001_SM_10006detail8for_each13static_kernelINS2_12policy_hub_t12policy_500_tEmN6thrust24THRUST_300001_SM_1000_NS8cuda_cub20__uninitialized_fill7functorINS7_10device_ptrIfEEfEEEEvT0_T1__param_1];
	ld.param.u64 	%rd5, [_ZN3cub18CUB_300001_SM_10006detail8for_each13static_kernelINS2_12policy_hub_t12policy_500_tEmN6thrust24THRUST_300001_SM_1000_NS8cuda_cub20__uninitialized_fill7functorINS7_10device_ptrIfEEfEEEEvT0_T1__param_0];
	mov.u32 	%r7, %ctaid.x;
	mul.wide.u32 	%rd1, %r7, 512;
	sub.s64 	%rd2, %rd5, %rd1;
	setp.lt.u64 	%p1, %rd2, 512;
	@%p1 bra 	$L__BB3_2;
	mov.u32 	%r9, %tid.x;
	cvta.to.global.u64 	%rd11, %rd4;
	cvt.u64.u32 	%rd12, %r9;
	add.s64 	%rd13, %rd1, %rd12;
	shl.b64 	%rd14, %rd13, 2;
	add.s64 	%rd15, %rd11, %rd14;
	st.global.f32 	[%rd15], %f2;
	st.global.f32 	[%rd15+1024], %f2;
	bra.uni 	$L__BB3_6;
$L__BB3_2:
	cvta.to.global.u64 	%rd6, %rd4;
	mov.u32 	%r1, %tid.x;
	cvt.u64.u32 	%rd7, %r1;
	setp.le.u64 	%p2, %rd2, %rd7;
	add.s64 	%rd8, %rd1, %rd7;
	shl.b64 	%rd9, %rd8, 2;
	add.s64 	%rd3, %rd6, %rd9;
	@%p2 bra 	$L__BB3_4;
	st.global.f32 	[%rd3], %f2;
$L__BB3_4:
	add.s32 	%r8, %r1, 256;
	cvt.u64.u32 	%rd10, %r8;
	setp.le.u64 	%p3, %rd2, %rd10;
	@%p3 bra 	$L__BB3_6;
	st.global.f32 	[%rd3+1024], %f2;
$L__BB3_6:
	ret;

}


// ===== COMPILED SASS (sm_100) =====

	.target	sm_100

	.elftype	@"ET_EXEC"


//--------------------- .note.nv.tkinfo           --------------------------
	.section	.note.nv.tkinfo,"",@"SHT_NOTE"
	.sectionflags	@"SHF_NOTE_NV_TKINFO"
	.tkinfo
        /*0018*/ 	.word	0x00000002
        /*0030*/ 	.string	""
        /*0030*/ 	.string	"ptxas"
        /*0030*/ 	.string	"Cuda compilation tools, release 13.0, V13.0.88"
        /*0030*/ 	.string	"Build cuda_13.0.r13.0/compiler.36424714_0"
        /*0030*/ 	.string	"-arch sm_100 -m 64 "



//--------------------- .note.nv.cuinfo           --------------------------
	.section	.note.nv.cuinfo,"",@"SHT_NOTE"
	.sectionflags	@"SHF_NOTE_NV_CUINFO"
        /*0018*/ 	.short	0x0002
        /*001a*/ 	.short	0x0064
        /*001c*/ 	.short	0x0082
	.zero		2


//--------------------- .nv.info                  --------------------------
	.section	.nv.info,"",@"SHT_CUDA_INFO"
	.align	4


	//----- nvinfo : EIATTR_REGCOUNT
	.align		4
        /*0000*/ 	.byte	0x04, 0x2f
        /*0002*/ 	.short	(.L_44 - .L_43)
	.align		4
.L_43:
        /*0004*/ 	.word	index@(_Z18reduce_syncthreadsPfS_i)
        /*0008*/ 	.word	0x00000012


	//----- nvinfo : EIATTR_FRAME_SIZE
	.align		4
.L_44:
        /*000c*/ 	.byte	0x04, 0x11
        /*000e*/ 	.short	(.L_46 - .L_45)
	.align		4
.L_45:
        /*0010*/ 	.word	index@(_Z18reduce_syncthreadsPfS_i)
        /*0014*/ 	.word	0x00000000


	//----- nvinfo : EIATTR_REGCOUNT
	.align		4
.L_46:
        /*0018*/ 	.byte	0x04, 0x2f
        /*001a*/ 	.short	(.L_48 - .L_47)
	.align		4
.L_47:
        /*001c*/ 	.word	index@(_Z6reduceILi1024EEvPfPKfi)
        /*0020*/ 	.word	0x0000000e


	//----- nvinfo : EIATTR_FRAME_SIZE
	.align		4
.L_48:
        /*0024*/ 	.byte	0x04, 0x11
        /*0026*/ 	.short	(.L_50 - .L_49)
	.align		4
.L_49:
        /*0028*/ 	.word	index@(_Z6reduceILi1024EEvPfPKfi)
        /*002c*/ 	.word	0x00000000


	//----- nvinfo : EIATTR_REGCOUNT
	.align		4
.L_50:
        /*0030*/ 	.byte	0x04, 0x2f
        /*0032*/ 	.short	(.L_52 - .L_51)
	.align		4
.L_51:
        /*0034*/ 	.word	index@(_ZN3cub18CUB_300001_SM_10006detail11EmptyKernelIvEEvv)
        /*0038*/ 	.word	0x00000004


	//----- nvinfo : EIATTR_FRAME_SIZE
	.align		4
.L_52:
        /*003c*/ 	.byte	0x04, 0x11
        /*003e*/ 	.short	(.L_54 - .L_53)
	.align		4
.L_53:
        /*0040*/ 	.word	index@(_ZN3cub18CUB_300001_SM_10006detail11EmptyKernelIvEEvv)
        /*0044*/ 	.word	0x00000000


	//----- nvinfo : EIATTR_REGCOUNT
	.align		4
.L_54:
        /*0048*/ 	.byte	0x04, 0x2f
        /*004a*/ 	.short	(.L_56 - .L_55)
	.align		4
.L_55:
        /*004c*/ 	.word	index@(_ZN3cub18CUB_300001_SM_10006detail8for_each13static_kernelINS2_12policy_hub_t12policy_500_tEmN6thrust24THRUST_300001_SM_1000_NS8cuda_cub20__uninitialized_fill7functorINS7_10device_ptrIfEEfEEEEvT0_T1_)
        /*0050*/ 	.word	0x00000008


	//----- nvinfo : EIATTR_FRAME_SIZE
	.align		4
.L_56:
        /*0054*/ 	.byte	0x04, 0x11
        /*0056*/ 	.short	(.L_58 - .L_57)
	.align		4
.L_57:
        /*0058*/ 	.word	index@(_ZN3cub18CUB_300001_SM_10006detail8for_each13static_kernelINS2_12policy_hub_t12policy_500_tEmN6thrust24THRUST_300001_SM_1000_NS8cuda_cub20__uninitialized_fill7functorINS7_10device_ptrIfEEfEEEEvT0_T1_)
        /*005c*/ 	.word	0x00000000


	//----- nvinfo : EIATTR_MIN_STACK_SIZE
	.align		4
.L_58:
        /*0060*/ 	.byte	0x04, 0x12
        /*0062*/ 	.short	(.L_60 - .L_59)
	.align		4
.L_59:
        /*0064*/ 	.word	index@(_ZN3cub18CUB_300001_SM_10006detail8for_each13static_kernelINS2_12policy_hub_t12policy_500_tEmN6thrust24THRUST_300001_SM_1000_NS8cuda_cub20__uninitialized_fill7functorINS7_10device_ptrIfEEfEEEEvT0_T1_)
        /*0068*/ 	.word	0x00000000


	//----- nvinfo : EIATTR_MIN_STACK_SIZE
	.align		4
.L_60:
        /*006c*/ 	.byte	0x04, 0x12
        /*006e*/ 	.short	(.L_62 - .L_61)
	.align		4
.L_61:
        /*0070*/ 	.word	index@(_ZN3cub18CUB_300001_SM_10006detail11EmptyKernelIvEEvv)
        /*0074*/ 	.word	0x00000000


	//----- nvinfo : EIATTR_MIN_STACK_SIZE
	.align		4
.L_62:
        /*0078*/ 	.byte	0x04, 0x12
        /*007a*/ 	.short	(.L_64 - .L_63)
	.align		4
.L_63:
        /*007c*/ 	.word	index@(_Z6reduceILi1024EEvPfPKfi)
        /*0080*/ 	.word	0x00000000


	//----- nvinfo : EIATTR_MIN_STACK_SIZE
	.align		4
.L_64:
        /*0084*/ 	.byte	0x04, 0x12
        /*0086*/ 	.short	(.L_66 - .L_65)
	.align		4
.L_65:
        /*0088*/ 	.word	index@(_Z18reduce_syncthreadsPfS_i)
        /*008c*/ 	.word	0x00000000
.L_66:


//--------------------- .nv.compat                --------------------------
	.section	.nv.compat,"",@"SHT_CUDA_COMPAT_INFO"
	.align	4
        /*0000*/ 	.byte	0x02, 0x09, 0x00, 0x00, 0x02, 0x02, 0x01, 0x00, 0x02, 0x05, 0x05, 0x00, 0x03, 0x07, 0x01, 0x01
        /*0010*/ 	.byte	0x02, 0x03, 0x00, 0x00, 0x02, 0x06, 0x01, 0x00, 0x04, 0x0b, 0x08, 0x00, 0x09, 0x00, 0x00, 0x00
        /*0020*/ 	.byte	0x00, 0x00, 0x00, 0x00


//--------------------- .nv.info._ZN3cub18CUB_300001_SM_10006detail8for_each13static_kernelINS2_12policy_hub_t12policy_500_tEmN6thrust24THRUST_300001_SM_1000_NS8cuda_cub20__uninitialized_fill7functorINS7_10device_ptrIfEEfEEEEvT0_T1_ --------------------------
	.section	.nv.info._ZN3cub18CUB_300001_SM_10006detail8for_each13static_kernelINS2_12policy_hub_t12policy_500_tEmN6thrust24THRUST_300001_SM_1000_NS8cuda_cub20__uninitialized_fill7functorINS7_10device_ptrIfEEfEEEEvT0_T1_,"",@"SHT_CUDA_INFO"
	.sectionflags	@""
	.align	4


	//----- nvinfo : EIATTR_CUDA_API_VERSION
	.align		4
        /*0000*/ 	.byte	0x04, 0x37
        /*0002*/ 	.short	(.L_68 - .L_67)
.L_67:
        /*0004*/ 	.word	0x00000082


	//----- nvinfo : EIATTR_KPARAM_INFO
	.align		4
.L_68:
        /*0008*/ 	.byte	0x04, 0x17
        /*000a*/ 	.short	(.L_70 - .L_69)
.L_69:
        /*000c*/ 	.word	0x00000000
        /*0010*/ 	.short	0x0001
        /*0012*/ 	.short	0x0008
        /*0014*/ 	.byte	0x00, 0xf0, 0x41, 0x00


	//----- nvinfo : EIATTR_KPARAM_INFO
	.align		4
.L_70:
        /*0018*/ 	.byte	0x04, 0x17
        /*001a*/ 	.short	(.L_72 - .L_71)
.L_71:
        /*001c*/ 	.word	0x00000000
        /*0020*/ 	.short	0x0000
        /*0022*/ 	.short	0x0000
        /*0024*/ 	.byte	0x00, 0xf0, 0x21, 0x00


	//----- nvinfo : EIATTR_SPARSE_MMA_MASK
	.align		4
.L_72:
        /*0028*/ 	.byte	0x03, 0x50
        /*002a*/ 	.short	0x0000


	//----- nvinfo : EIATTR_MAXREG_COUNT
	.align		4
        /*002c*/ 	.byte	0x03, 0x1b
        /*002e*/ 	.short	0x00ff


	//----- nvinfo : EIATTR_MERCURY_ISA_VERSION
	.align		4
        /*0030*/ 	.byte	0x03, 0x5f
        /*0032*/ 	.short	0x0101


	//----- nvinfo : EIATTR_VRC_CTA_INIT_COUNT
	.align		4
        /*0034*/ 	.byte	0x02, 0x4a
	.zero		1
	.zero		1


	//----- nvinfo : EIATTR_EXIT_INSTR_OFFSETS
	.align		4
        /*0038*/ 	.byte	0x04, 0x1c
        /*003a*/ 	.short	(.L_74 - .L_73)


	//   ....[0]....
.L_73:
        /*003c*/ 	.word	0x00000130


	//   ....[1]....
        /*0040*/ 	.word	0x00000230


	//   ....[2]....
        /*0044*/ 	.word	0x00000260


	//----- nvinfo : EIATTR_MAX_THREADS
	.align		4
.L_74:
        /*0048*/ 	.byte	0x04, 0x05
        /*004a*/ 	.short	(.L_76 - .L_75)
.L_75:
        /*004c*/ 	.word	0x00000100
        /*0050*/ 	.word	0x00000001
        /*0054*/ 	.word	0x00000001


	//----- nvinfo : EIATTR_CBANK_PARAM_SIZE
	.align		4
.L_76:
        /*0058*/ 	.byte	0x03, 0x19
        /*005a*/ 	.short	0x0018


	//----- nvinfo : EIATTR_PARAM_CBANK
	.align		4
        /*005c*/ 	.byte	0x04, 0x0a
        /*005e*/ 	.short	(.L_78 - .L_77)
	.align		4
.L_77:
        /*0060*/ 	.word	index@(.nv.constant0._ZN3cub18CUB_300001_SM_10006detail8for_each13static_kernelINS2_12policy_hub_t12policy_500_tEmN6thrust24THRUST_300001_SM_1000_NS8cuda_cub20__uninitialized_fill7functorINS7_10device_ptrIfEEfEEEEvT0_T1_)
        /*0064*/ 	.short	0x0380
        /*0066*/ 	.short	0x0018


	//----- nvinfo : EIATTR_SW_WAR
	.align		4
.L_78:
        /*0068*/ 	.byte	0x04, 0x36
        /*006a*/ 	.short	(.L_80 - .L_79)
.L_79:
        /*006c*/ 	.word	0x00000008
.L_80:


//--------------------- .nv.info._ZN3cub18CUB_300001_SM_10006detail11EmptyKernelIvEEvv --------------------------
	.section	.nv.info._ZN3cub18CUB_300001_SM_10006detail11EmptyKernelIvEEvv,"",@"SHT_CUDA_INFO"
	.sectionflags	@""
	.align	4


	//----- nvinfo : EIATTR_CUDA_API_VERSION
	.align		4
        /*0000*/ 	.byte	0x04, 0x37
        /*0002*/ 	.short	(.L_82 - .L_81)
.L_81:
        /*0004*/ 	.word	0x00000082


	//----- nvinfo : EIATTR_SPARSE_MMA_MASK
	.align		4
.L_82:
        /*0008*/ 	.byte	0x03, 0x50
        /*000a*/ 	.short	0x0000


	//----- nvinfo : EIATTR_MAXREG_COUNT
	.align		4
        /*000c*/ 	.byte	0x03, 0x1b
        /*000e*/ 	.short	0x00ff


	//----- nvinfo : EIATTR_MERCURY_ISA_VERSION
	.align		4
        /*0010*/ 	.byte	0x03, 0x5f
        /*0012*/ 	.short	0x0101


	//----- nvinfo : EIATTR_VRC_CTA_INIT_COUNT
	.align		4
        /*0014*/ 	.byte	0x02, 0x4a
	.zero		1
	.zero		1


	//----- nvinfo : EIATTR_EXIT_INSTR_OFFSETS
	.align		4
        /*0018*/ 	.byte	0x04, 0x1c
        /*001a*/ 	.short	(.L_84 - .L_83)


	//   ....[0]....
.L_83:
        /*001c*/ 	.word	0x00000010


	//----- nvinfo : EIATTR_SW_WAR
	.align		4
.L_84:
        /*0020*/ 	.byte	0x04, 0x36
        /*0022*/ 	.short	(.L_86 - .L_85)
.L_85:
        /*0024*/ 	.word	0x00000008
.L_86:


//--------------------- .nv.info._Z6reduceILi1024EEvPfPKfi --------------------------
	.section	.nv.info._Z6reduceILi1024EEvPfPKfi,"",@"SHT_CUDA_INFO"
	.sectionflags	@""
	.align	4


	//----- nvinfo : EIATTR_CUDA_API_VERSION
	.align		4
        /*0000*/ 	.byte	0x04, 0x37
        /*0002*/ 	.short	(.L_88 - .L_87)
.L_87:
        /*0004*/ 	.word	0x00000082


	//----- nvinfo : EIATTR_KPARAM_INFO
	.align		4
.L_88:
        /*0008*/ 	.byte	0x04, 0x17
        /*000a*/ 	.short	(.L_90 - .L_89)
.L_89:
        /*000c*/ 	.word	0x00000000
        /*0010*/ 	.short	0x0002
        /*0012*/ 	.short	0x0010
        /*0014*/ 	.byte	0x00, 0xf0, 0x11, 0x00


	//----- nvinfo : EIATTR_KPARAM_INFO
	.align		4
.L_90:
        /*0018*/ 	.byte	0x04, 0x17
        /*001a*/ 	.short	(.L_92 - .L_91)
.L_91:
        /*001c*/ 	.word	0x00000000
        /*0020*/ 	.short	0x0001
        /*0022*/ 	.short	0x0008
        /*0024*/ 	.byte	0x00, 0xf5, 0x21, 0x00


	//----- nvinfo : EIATTR_KPARAM_INFO
	.align		4
.L_92:
        /*0028*/ 	.byte	0x04, 0x17
        /*002a*/ 	.short	(.L_94 - .L_93)
.L_93:
        /*002c*/ 	.word	0x00000000
        /*0030*/ 	.short	0x0000
        /*0032*/ 	.short	0x0000
        /*0034*/ 	.byte	0x00, 0xf5, 0x21, 0x00


	//----- nvinfo : EIATTR_SPARSE_MMA_MASK
	.align		4
.L_94:
        /*0038*/ 	.byte	0x03, 0x50
        /*003a*/ 	.short	0x0000


	//----- nvinfo : EIATTR_MAXREG_COUNT
	.align		4
        /*003c*/ 	.byte	0x03, 0x1b
        /*003e*/ 	.short	0x00ff


	//----- nvinfo : EIATTR_NUM_BARRIERS
	.align		4
        /*0040*/ 	.byte	0x02, 0x4c
        /*0042*/ 	.byte	0x01
	.zero		1


	//----- nvinfo : EIATTR_MERCURY_ISA_VERSION
	.align		4
        /*0044*/ 	.byte	0x03, 0x5f
        /*0046*/ 	.short	0x0101


	//----- nvinfo : EIATTR_COOP_GROUP_MASK_REGIDS
	.align		4
        /*0048*/ 	.byte	0x04, 0x29
        /*004a*/ 	.short	(.L_96 - .L_95)


	//   ....[0]....
.L_95:
        /*004c*/ 	.word	0xffffffff


	//   ....[1]....
        /*0050*/ 	.word	0xffffffff


	//   ....[2]....
        /*0054*/ 	.word	0xffffffff


	//   ....[3]....
        /*0058*/ 	.word	0xffffffff


	//   ....[4]....
        /*005c*/ 	.word	0xffffffff


	//   ....[5]....
        /*0060*/ 	.word	0xffffffff


	//----- nvinfo : EIATTR_COOP_GROUP_INSTR_OFFSETS
	.align		4
.L_96:
        /*0064*/ 	.byte	0x04, 0x28
        /*0066*/ 	.short	(.L_98 - .L_97)


	//   ....[0]....
.L_97:
        /*0068*/ 	.word	0x000003e0


	//   ....[1]....
        /*006c*/ 	.word	0x00000430


	//   ....[2]....
        /*0070*/ 	.word	0x00000490


	//   ....[3]....
        /*0074*/ 	.word	0x000004f0


	//   ....[4]....
        /*0078*/ 	.word	0x00000550


	//   ....[5]....
        /*007c*/ 	.word	0x00000590


	//----- nvinfo : EIATTR_VRC_CTA_INIT_COUNT
	.align		4
.L_98:
        /*0080*/ 	.byte	0x02, 0x4a
	.zero		1
	.zero		1


	//----- nvinfo : EIATTR_EXIT_INSTR_OFFSETS
	.align		4
        /*0084*/ 	.byte	0x04, 0x1c
        /*0086*/ 	.short	(.L_100 - .L_99)


	//   ....[0]....
.L_99:
        /*0088*/ 	.word	0x00000370


	//   ....[1]....
        /*008c*/ 	.word	0x000005a0


	//   ....[2]....
        /*0090*/ 	.word	0x000005f0


	//----- nvinfo : EIATTR_CRS_STACK_SIZE
	.align		4
.L_100:
        /*0094*/ 	.byte	0x04, 0x1e
        /*0096*/ 	.short	(.L_102 - .L_101)
.L_101:
        /*0098*/ 	.word	0x00000000


	//----- nvinfo : EIATTR_CBANK_PARAM_SIZE
	.align		4
.L_102:
        /*009c*/ 	.byte	0x03, 0x19
        /*009e*/ 	.short	0x0014


	//----- nvinfo : EIATTR_PARAM_CBANK
	.align		4
        /*00a0*/ 	.byte	0x04, 0x0a
        /*00a2*/ 	.short	(.L_104 - .L_103)
	.align		4
.L_103:
        /*00a4*/ 	.word	index@(.nv.constant0._Z6reduceILi1024EEvPfPKfi)
        /*00a8*/ 	.short	0x0380
        /*00aa*/ 	.short	0x0014


	//----- nvinfo : EIATTR_SW_WAR
	.align		4
.L_104:
        /*00ac*/ 	.byte	0x04, 0x36
        /*00ae*/ 	.short	(.L_106 - .L_105)
.L_105:
        /*00b0*/ 	.word	0x00000008
.L_106:


//--------------------- .nv.info._Z18reduce_syncthreadsPfS_i --------------------------
	.section	.nv.info._Z18reduce_syncthreadsPfS_i,"",@"SHT_CUDA_INFO"
	.sectionflags	@""
	.align	4


	//----- nvinfo : EIATTR_CUDA_API_VERSION
	.align		4
        /*0000*/ 	.byte	0x04, 0x37
        /*0002*/ 	.short	(.L_108 - .L_107)
.L_107:
        /*0004*/ 	.word	0x00000082


	//----- nvinfo : EIATTR_KPARAM_INFO
	.align		4
.L_108:
        /*0008*/ 	.byte	0x04, 0x17
        /*000a*/ 	.short	(.L_110 - .L_109)
.L_109:
        /*000c*/ 	.word	0x00000000
        /*0010*/ 	.short	0x0002
        /*0012*/ 	.short	0x0010
        /*0014*/ 	.byte	0x00, 0xf0, 0x11, 0x00


	//----- nvinfo : EIATTR_KPARAM_INFO
	.align		4
.L_110:
        /*0018*/ 	.byte	0x04, 0x17
        /*001a*/ 	.short	(.L_112 - .L_111)
.L_111:
        /*001c*/ 	.word	0x00000000
        /*0020*/ 	.short	0x0001
        /*0022*/ 	.short	0x0008
        /*0024*/ 	.byte	0x00, 0xf5, 0x21, 0x00


	//----- nvinfo : EIATTR_KPARAM_INFO
	.align		4
.L_112:
        /*0028*/ 	.byte	0x04, 0x17
        /*002a*/ 	.short	(.L_114 - .L_113)
.L_113:
        /*002c*/ 	.word	0x00000000
        /*0030*/ 	.short	0x0000
        /*0032*/ 	.short	0x0000
        /*0034*/ 	.byte	0x00, 0xf5, 0x21, 0x00


	//----- nvinfo : EIATTR_SPARSE_MMA_MASK
	.align		4
.L_114:
        /*0038*/ 	.byte	0x03, 0x50
        /*003a*/ 	.short	0x0000


	//----- nvinfo : EIATTR_MAXREG_COUNT
	.align		4
        /*003c*/ 	.byte	0x03, 0x1b
        /*003e*/ 	.short	0x00ff


	//----- nvinfo : EIATTR_NUM_BARRIERS
	.align		4
        /*0040*/ 	.byte	0x02, 0x4c
        /*0042*/ 	.byte	0x01
	.zero		1


	//----- nvinfo : EIATTR_MERCURY_ISA_VERSION
	.align		4
        /*0044*/ 	.byte	0x03, 0x5f
        /*0046*/ 	.short	0x0101


	//----- nvinfo : EIATTR_VRC_CTA_INIT_COUNT
	.align		4
        /*0048*/ 	.byte	0x02, 0x4a
	.zero		1
	.zero		1


	//----- nvinfo : EIATTR_EXIT_INSTR_OFFSETS
	.align		4
        /*004c*/ 	.byte	0x04, 0x1c
        /*004e*/ 	.short	(.L_116 - .L_115)


	//   ....[0]....
.L_115:
        /*0050*/ 	.word	0x00000890


	//   ....[1]....
        /*0054*/ 	.word	0x000008f0


	//----- nvinfo : EIATTR_CRS_STACK_SIZE
	.align		4
.L_116:
        /*0058*/ 	.byte	0x04, 0x1e
        /*005a*/ 	.short	(.L_118 - .L_117)
.L_117:
        /*005c*/ 	.word	0x00000000


	//----- nvinfo : EIATTR_CBANK_PARAM_SIZE
	.align		4
.L_118:
        /*0060*/ 	.byte	0x03, 0x19
        /*0062*/ 	.short	0x0014


	//----- nvinfo : EIATTR_PARAM_CBANK
	.align		4
        /*0064*/ 	.byte	0x04, 0x0a
        /*0066*/ 	.short	(.L_120 - .L_119)
	.align		4
.L_119:
        /*0068*/ 	.word	index@(.nv.constant0._Z18reduce_syncthreadsPfS_i)
        /*006c*/ 	.short	0x0380
        /*006e*/ 	.short	0x0014


	//----- nvinfo : EIATTR_SW_WAR
	.align		4
.L_120:
        /*0070*/ 	.byte	0x04, 0x36
        /*0072*/ 	.short	(.L_122 - .L_121)
.L_121:
        /*0074*/ 	.word	0x00000008
.L_122:


//--------------------- .nv.callgraph             --------------------------
	.section	.nv.callgraph,"",@"SHT_CUDA_CALLGRAPH"
	.align	4
	.sectionentsize	8
	.align		4
        /*0000*/ 	.word	0x00000000
	.align		4
        /*0004*/ 	.word	0xffffffff
	.align		4
        /*0008*/ 	.word	0x00000000
	.align		4
        /*000c*/ 	.word	0xfffffffe
	.align		4
        /*0010*/ 	.word	0x00000000
	.align		4
        /*0014*/ 	.word	0xfffffffd
	.align		4
        /*0018*/ 	.word	0x00000000
	.align		4
        /*001c*/ 	.word	0xfffffffc


//--------------------- .nv.constant4             --------------------------
	.section	.nv.constant4,"a",@progbits
	.align	8
	.align		8
.nv.constant4:
        /*0000*/ 	.dword	_ZN34_INTERNAL_b751d32d_4_k_cu_026d65bf4cuda3std3__45__cpo5beginE
	.align		8
        /*0008*/ 	.dword	_ZN34_INTERNAL_b751d32d_4_k_cu_026d65bf4cuda3std3__45__cpo3endE
	.align		8
        /*0010*/ 	.dword	_ZN34_INTERNAL_b751d32d_4_k_cu_026d65bf4cuda3std3__45__cpo6cbeginE
	.align		8
        /*0018*/ 	.dword	_ZN34_INTERNAL_b751d32d_4_k_cu_026d65bf4cuda3std3__45__cpo4cendE
	.align		8
        /*0020*/ 	.dword	_ZN34_INTERNAL_b751d32d_4_k_cu_026d65bf4cuda3std3__45__cpo6rbeginE
	.align		8
        /*0028*/ 	.dword	_ZN34_INTERNAL_b751d32d_4_k_cu_026d65bf4cuda3std3__45__cpo4rendE
	.align		8
        /*0030*/ 	.dword	_ZN34_INTERNAL_b751d32d_4_k_cu_026d65bf4cuda3std3__45__cpo7crbeginE
	.align		8
        /*0038*/ 	.dword	_ZN34_INTERNAL_b751d32d_4_k_cu_026d65bf4cuda3std3__45__cpo5crendE
	.align		8
        /*0040*/ 	.dword	_ZN34_INTERNAL_b751d32d_4_k_cu_026d65bf4cuda3std3__436_GLOBAL__N__b751d32d_4_k_cu_026d65bf6ignoreE
	.align		8
        /*0048*/ 	.dword	_ZN34_INTERNAL_b751d32d_4_k_cu_026d65bf4cuda3std3__419piecewise_constructE
	.align		8
        /*0050*/ 	.dword	_ZN34_INTERNAL_b751d32d_4_k_cu_026d65bf4cuda3std3__48in_placeE
	.align		8
        /*0058*/ 	.dword	_ZN34_INTERNAL_b751d32d_4_k_cu_026d65bf4cuda3std3__420unreachable_sentinelE
	.align		8
        /*0060*/ 	.dword	_ZN34_INTERNAL_b751d32d_4_k_cu_026d65bf4cuda3std3__47nulloptE
	.align		8
        /*0068*/ 	.dword	_ZN34_INTERNAL_b751d32d_4_k_cu_026d65bf4cuda3std3__48unexpectE
	.align		8
        /*0070*/ 	.dword	_ZN34_INTERNAL_b751d32d_4_k_cu_026d65bf4cuda3std6ranges3__45__cpo4swapE
	.align		8
        /*0078*/ 	.dword	_ZN34_INTERNAL_b751d32d_4_k_cu_026d65bf4cuda3std6ranges3__45__cpo9iter_moveE
	.align		8
        /*0080*/ 	.dword	_ZN34_INTERNAL_b751d32d_4_k_cu_026d65bf4cuda3std6ranges3__45__cpo5beginE
	.align		8
        /*0088*/ 	.dword	_ZN34_INTERNAL_b751d32d_4_k_cu_026d65bf4cuda3std6ranges3__45__cpo3endE
	.align		8
        /*0090*/ 	.dword	_ZN34_INTERNAL_b751d32d_4_k_cu_026d65bf4cuda3std6ranges3__45__cpo6cbeginE
	.align		8
        /*0098*/ 	.dword	_ZN34_INTERNAL_b751d32d_4_k_cu_026d65bf4cuda3std6ranges3__45__cpo4cendE
	.align		8
        /*00a0*/ 	.dword	_ZN34_INTERNAL_b751d32d_4_k_cu_026d65bf4cuda3std6ranges3__45__cpo7advanceE
	.align		8
        /*00a8*/ 	.dword	_ZN34_INTERNAL_b751d32d_4_k_cu_026d65bf4cuda3std6ranges3__45__cpo9iter_swapE
	.align		8
        /*00b0*/ 	.dword	_ZN34_INTERNAL_b751d32d_4_k_cu_026d65bf4cuda3std6ranges3__45__cpo4nextE
	.align		8
        /*00b8*/ 	.dword	_ZN34_INTERNAL_b751d32d_4_k_cu_026d65bf4cuda3std6ranges3__45__cpo4prevE
	.align		8
        /*00c0*/ 	.dword	_ZN34_INTERNAL_b751d32d_4_k_cu_026d65bf4cuda3std6ranges3__45__cpo4dataE
	.align		8
        /*00c8*/ 	.dword	_ZN34_INTERNAL_b751d32d_4_k_cu_026d65bf4cuda3std6ranges3__45__cpo5cdataE
	.align		8
        /*00d0*/ 	.dword	_ZN34_INTERNAL_b751d32d_4_k_cu_026d65bf4cuda3std6ranges3__45__cpo4sizeE
	.align		8
        /*00d8*/ 	.dword	_ZN34_INTERNAL_b751d32d_4_k_cu_026d65bf4cuda3std6ranges3__45__cpo5ssizeE
	.align		8
        /*00e0*/ 	.dword	_ZN34_INTERNAL_b751d32d_4_k_cu_026d65bf4cuda3std6ranges3__45__cpo8distanceE
	.align		8
        /*00e8*/ 	.dword	_ZN34_INTERNAL_b751d32d_4_k_cu_026d65bf6thrust24THRUST_300001_SM_1000_NS8cuda_cub3parE
	.align		8
        /*00f0*/ 	.dword	_ZN34_INTERNAL_b751d32d_4_k_cu_026d65bf6thrust24THRUST_300001_SM_1000_NS8cuda_cub10par_nosyncE
	.align		8
        /*00f8*/ 	.dword	_ZN34_INTERNAL_b751d32d_4_k_cu_026d65bf6thrust24THRUST_300001_SM_1000_NS6system6detail10sequential3seqE
	.align		8
        /*0100*/ 	.dword	_ZN34_INTERNAL_b751d32d_4_k_cu_026d65bf6thrust24THRUST_300001_SM_1000_NS12placeholders2_1E
	.align		8
        /*0108*/ 	.dword	_ZN34_INTERNAL_b751d32d_4_k_cu_026d65bf6thrust24THRUST_300001_SM_1000_NS12placeholders2_2E
	.align		8
        /*0110*/ 	.dword	_ZN34_INTERNAL_b751d32d_4_k_cu_026d65bf6thrust24THRUST_300001_SM_1000_NS12placeholders2_3E
	.align		8
        /*0118*/ 	.dword	_ZN34_INTERNAL_b751d32d_4_k_cu_026d65bf6thrust24THRUST_300001_SM_1000_NS12placeholders2_4E
	.align		8
        /*0120*/ 	.dword	_ZN34_INTERNAL_b751d32d_4_k_cu_026d65bf6thrust24THRUST_300001_SM_1000_NS12placeholders2_5E
	.align		8
        /*0128*/ 	.dword	_ZN34_INTERNAL_b751d32d_4_k_cu_026d65bf6thrust24THRUST_300001_SM_1000_NS12placeholders2_6E
	.align		8
        /*0130*/ 	.dword	_ZN34_INTERNAL_b751d32d_4_k_cu_026d65bf6thrust24THRUST_300001_SM_1000_NS12placeholders2_7E
	.align		8
        /*0138*/ 	.dword	_ZN34_INTERNAL_b751d32d_4_k_cu_026d65bf6thrust24THRUST_300001_SM_1000_NS12placeholders2_8E
	.align		8
        /*0140*/ 	.dword	_ZN34_INTERNAL_b751d32d_4_k_cu_026d65bf6thrust24THRUST_300001_SM_1000_NS12placeholders2_9E
	.align		8
        /*0148*/ 	.dword	_ZN34_INTERNAL_b751d32d_4_k_cu_026d65bf6thrust24THRUST_300001_SM_1000_NS12placeholders3_10E
	.align		8
        /*0150*/ 	.dword	_ZN34_INTERNAL_b751d32d_4_k_cu_026d65bf6thrust24THRUST_300001_SM_1000_NS3seqE


//--------------------- .text._ZN3cub18CUB_300001_SM_10006detail8for_each13static_kernelINS2_12policy_hub_t12policy_500_tEmN6thrust24THRUST_300001_SM_1000_NS8cuda_cub20__uninitialized_fill7functorINS7_10device_ptrIfEEfEEEEvT0_T1_ --------------------------
	.section	.text._ZN3cub18CUB_300001_SM_10006detail8for_each13static_kernelINS2_12policy_hub_t12policy_500_tEmN6thrust24THRUST_300001_SM_1000_NS8cuda_cub20__uninitialized_fill7functorINS7_10device_ptrIfEEfEEEEvT0_T1_,"ax",@progbits
	.align	128
        .global         _ZN3cub18CUB_300001_SM_10006detail8for_each13static_kernelINS2_12policy_hub_t12policy_500_tEmN6thrust24THRUST_300001_SM_1000_NS8cuda_cub20__uninitialized_fill7functorINS7_10device_ptrIfEEfEEEEvT0_T1_
        .type           _ZN3cub18CUB_300001_SM_10006detail8for_each13static_kernelINS2_12policy_hub_t12policy_500_tEmN6thrust24THRUST_300001_SM_1000_NS8cuda_cub20__uninitialized_fill7functorINS7_10device_ptrIfEEfEEEEvT0_T1_,@function
        .size           _ZN3cub18CUB_300001_SM_10006detail8for_each13static_kernelINS2_12policy_hub_t12policy_500_tEmN6thrust24THRUST_300001_SM_1000_NS8cuda_cub20__uninitialized_fill7functorINS7_10device_ptrIfEEfEEEEvT0_T1_,(.L_x_17 - _ZN3cub18CUB_300001_SM_10006detail8for_each13static_kernelINS2_12policy_hub_t12policy_500_tEmN6thrust24THRUST_300001_SM_1000_NS8cuda_cub20__uninitialized_fill7functorINS7_10device_ptrIfEEfEEEEvT0_T1_)
        .other          _ZN3cub18CUB_300001_SM_10006detail8for_each13static_kernelINS2_12policy_hub_t12policy_500_tEmN6thrust24THRUST_300001_SM_1000_NS8cuda_cub20__uninitialized_fill7functorINS7_10device_ptrIfEEfEEEEvT0_T1_,@"STO_CUDA_ENTRY STV_DEFAULT"
_ZN3cub18CUB_300001_SM_10006detail8for_each13static_kernelINS2_12policy_hub_t12policy_500_tEmN6thrust24THRUST_300001_SM_1000_NS8cuda_cub20__uninitialized_fill7functorINS7_10device_ptrIfEEfEEEEvT0_T1_:
.text._ZN3cub18CUB_300001_SM_10006detail8for_each13static_kernelINS2_12policy_hub_t12policy_500_tEmN6thrust24THRUST_300001_SM_1000_NS8cuda_cub20__uninitialized_fill7functorINS7_10device_ptrIfEEfEEEEvT0_T1_:
[----:B------:R-:W-:Y:S08]  /*0000*/  LDC R1, c[0x0][0x37c] ;  /* 0x0000df00ff017b82 */ /* 0x000ff00000000800 */
[----:B------:R-:W0:Y:S01]  /*0010*/  S2UR UR4, SR_CTAID.X ;  /* 0x00000000000479c3 */ /* 0x000e220000002500 */
[----:B------:R-:W1:Y:S01]  /*0020*/  LDCU.64 UR6, c[0x0][0x380] ;  /* 0x00007000ff0677ac */ /* 0x000e620008000a00 */
[----:B------:R-:W2:Y:S01]  /*0030*/  LDCU.64 UR8, c[0x0][0x358] ;  /* 0x00006b00ff0877ac */ /* 0x000ea20008000a00 */
[----:B0-----:R-:W-:-:S04]  /*0040*/  UIMAD.WIDE.U32 UR4, UR4, 0x200, URZ ;  /* 0x00000200040478a5 */ /* 0x001fc8000f8e00ff */
[----:B-1----:R-:W-:-:S04]  /*0050*/  UIADD3 UR6, UP0, UPT, -UR4, UR6, URZ ;  /* 0x0000000604067290 */ /* 0x002fc8000ff1e1ff */
[----:B------:R-:W-:Y:S02]  /*0060*/  UIADD3.X UR7, UPT, UPT, ~UR5, UR7, URZ, UP0, !UPT ;  /* 0x0000000705077290 */ /* 0x000fe400087fe5ff */
[----:B------:R-:W-:-:S04]  /*0070*/  UISETP.GE.U32.AND UP0, UPT, UR6, 0x200, UPT ;  /* 0x000002000600788c */ /* 0x000fc8000bf06070 */
[----:B------:R-:W-:-:S09]  /*0080*/  UISETP.GE.U32.AND.EX UP0, UPT, UR7, URZ, UPT, UP0 ;  /* 0x000000ff0700728c */ /* 0x000fd2000bf06100 */
[----:B--2---:R-:W-:Y:S05]  /*0090*/  BRA.U !UP0, `(.L_x_0) ;  /* 0x0000000108287547 */ /* 0x004fea000b800000 */
[----:B------:R-:W0:Y:S01]  /*00a0*/  S2R R0, SR_TID.X ;  /* 0x0000000000007919 */ /* 0x000e220000002100 */
[----:B------:R-:W1:Y:S01]  /*00b0*/  LDCU.64 UR6, c[0x0][0x388] ;  /* 0x00007100ff0677ac */ /* 0x000e620008000a00 */
[----:B------:R-:W2:Y:S01]  /*00c0*/  LDC R5, c[0x0][0x390] ;  /* 0x0000e400ff057b82 */ /* 0x000ea20000000800 */
[----:B0-----:R-:W-:-:S05]  /*00d0*/  IADD3 R0, P0, PT, R0, UR4, RZ ;  /* 0x0000000400007c10 */ /* 0x001fca000ff1e0ff */
[----:B------:R-:W-:Y:S01]  /*00e0*/  IMAD.X R3, RZ, RZ, UR5, P0 ;  /* 0x00000005ff037e24 */ /* 0x000fe200080e06ff */
[----:B-1----:R-:W-:-:S04]  /*00f0*/  LEA R2, P0, R0, UR6, 0x2 ;  /* 0x0000000600027c11 */ /* 0x002fc8000f8010ff */
[----:B------:R-:W-:-:S05]  /*0100*/  LEA.HI.X R3, R0, UR7, R3, 0x2, P0 ;  /* 0x0000000700037c11 */ /* 0x000fca00080f1403 */
[----:B--2---:R-:W-:Y:S04]  /*0110*/  STG.E desc[UR8][R2.64], R5 ;  /* 0x0000000502007986 */ /* 0x004fe8000c101908 */
[----:B------:R-:W-:Y:S01]  /*0120*/  STG.E desc[UR8][R2.64+0x400], R5 ;  /* 0x0004000502007986 */ /* 0x000fe2000c101908 */
[----:B------:R-:W-:Y:S05]  /*0130*/  EXIT ;  /* 0x000000000000794d */ /* 0x000fea0003800000 */
.L_x_0:
[----:B------:R-:W0:Y:S01]  /*0140*/  S2R R0, SR_TID.X ;  /* 0x0000000000007919 */ /* 0x000e220000002100 */
[----:B------:R-:W-:Y:S01]  /*0150*/  IMAD.U32 R2, RZ, RZ, UR7 ;  /* 0x00000007ff027e24 */ /* 0x000fe2000f8e00ff */
[----:B------:R-:W1:Y:S01]  /*0160*/  LDCU.64 UR10, c[0x0][0x388] ;  /* 0x00007100ff0a77ac */ /* 0x000e620008000a00 */
[----:B------:R-:W-:Y:S01]  /*0170*/  IMAD.U32 R4, RZ, RZ, UR7 ;  /* 0x00000007ff047e24 */ /* 0x000fe2000f8e00ff */
[----:B0-----:R-:W-:-:S04]  /*0180*/  ISETP.LT.U32.AND P0, PT, R0, UR6, PT ;  /* 0x0000000600007c0c */ /* 0x001fc8000bf01070 */
[----:B------:R-:W-:Y:S01]  /*0190*/  ISETP.GT.U32.AND.EX P0, PT, R2, RZ, PT, P0 ;  /* 0x000000ff0200720c */ /* 0x000fe20003f04100 */
[C---:B------:R-:W-:Y:S01]  /*01a0*/  VIADD R2, R0.reuse, 0x100 ;  /* 0x0000010000027836 */ /* 0x040fe20000000000 */
[----:B------:R-:W-:-:S04]  /*01b0*/  IADD3 R0, P2, PT, R0, UR4, RZ ;  /* 0x0000000400007c10 */ /* 0x000fc8000ff5e0ff */
[----:B------:R-:W-:Y:S01]  /*01c0*/  ISETP.LT.U32.AND P1, PT, R2, UR6, PT ;  /* 0x0000000602007c0c */ /* 0x000fe2000bf21070 */
[----:B------:R-:W-:Y:S01]  /*01d0*/  IMAD.X R3, RZ, RZ, UR5, P2 ;  /* 0x00000005ff037e24 */ /* 0x000fe200090e06ff */
[----:B-1----:R-:W-:Y:S02]  /*01e0*/  LEA R2, P2, R0, UR10, 0x2 ;  /* 0x0000000a00027c11 */ /* 0x002fe4000f8410ff */
[----:B------:R-:W-:Y:S02]  /*01f0*/  ISETP.GT.U32.AND.EX P1, PT, R4, RZ, PT, P1 ;  /* 0x000000ff0400720c */ /* 0x000fe40003f24110 */
[----:B------:R-:W-:Y:S01]  /*0200*/  LEA.HI.X R3, R0, UR11, R3, 0x2, P2 ;  /* 0x0000000b00037c11 */ /* 0x000fe200090f1403 */
[----:B------:R-:W0:Y:S04]  /*0210*/  @P0 LDC R5, c[0x0][0x390] ;  /* 0x0000e400ff050b82 */ /* 0x000e280000000800 */
[----:B0-----:R0:W-:Y:S06]  /*0220*/  @P0 STG.E desc[UR8][R2.64], R5 ;  /* 0x0000000502000986 */ /* 0x0011ec000c101908 */
[----:B------:R-:W-:Y:S05]  /*0230*/  @!P1 EXIT ;  /* 0x000000000000994d */ /* 0x000fea0003800000 */
[----:B0-----:R-:W0:Y:S02]  /*0240*/  LDC R5, c[0x0][0x390] ;  /* 0x0000e400ff057b82 */ /* 0x001e240000000800 */
[----:B0-----:R-:W-:Y:S01]  /*0250*/  STG.E desc[UR8][R2.64+0x400], R5 ;  /* 0x0004000502007986 */ /* 0x001fe2000c101908 */
[----:B------:R-:W-:Y:S05]  /*0260*/  EXIT ;  /* 0x000000000000794d */ /* 0x000fea0003800000 */
.L_x_1:
[----:B------:R-:W-:-:S00]  /*0270*/  BRA `(.L_x_1) ;  /* 0xfffffffc00fc7947 */ /* 0x000fc0000383ffff */
[----:B------:R-:W-:-:S00]  /*0280*/  NOP ;  /* 0x0000000000007918 */ /* 0x000fc00000000000 */
[----:B------:R-:W-:-:S00]  /*0290*/  NOP ;  /* 0x0000000000007918 */ /* 0x000fc00000000000 */
[----:B------:R-:W-:-:S00]  /*02a0*/  NOP ;  /* 0x0000000000007918 */ /* 0x000fc00000000000 */
[----:B------:R-:W-:-:S00]  /*02b0*/  NOP ;  /* 0x0000000000007918 */ /* 0x000fc00000000000 */
[----:B------:R-:W-:-:S00]  /*02c0*/  NOP ;  /* 0x0000000000007918 */ /* 0x000fc00000000000 */
[----:B------:R-:W-:-:S00]  /*02d0*/  NOP ;  /* 0x0000000000007918 */ /* 0x000fc00000000000 */
[----:B------:R-:W-:-:S00]  /*02e0*/  NOP ;  /* 0x0000000000007918 */ /* 0x000fc00000000000 */
[----:B------:R-:W-:-:S00]  /*02f0*/  NOP ;  /* 0x0000000000007918 */ /* 0x000fc00000000000 */
.L_x_17:


//--------------------- .text._ZN3cub18CUB_300001_SM_10006detail11EmptyKernelIvEEvv --------------------------
	.section	.text._ZN3cub18CUB_300001_SM_10006detail11EmptyKernelIvEEvv,"ax",@progbits
	.align	128
        .global         _ZN3cub18CUB_300001_SM_10006detail11EmptyKernelIvEEvv
        .type           _ZN3cub18CUB_300001_SM_10006detail11EmptyKernelIvEEvv,@function
        .size           _ZN3cub18CUB_300001_SM_10006detail11EmptyKernelIvEEvv,(.L_x_18 - _ZN3cub18CUB_300001_SM_10006detail11EmptyKernelIvEEvv)
        .other          _ZN3cub18CUB_300001_SM_10006detail11EmptyKernelIvEEvv,@"STO_CUDA_ENTRY STV_DEFAULT"
_ZN3cub18CUB_300001_SM_10006detail11EmptyKernelIvEEvv:
.text._ZN3cub18CUB_300001_SM_10006detail11EmptyKernelIvEEvv:
[----:B------:R-:W-:Y:S01]  /*0000*/  LDC R1, c[0x0][0x37c] ;  /* 0x0000df00ff017b82 */ /* 0x000fe20000000800 */
[----:B------:R-:W-:Y:S05]  /*0010*/  EXIT ;  /* 0x000000000000794d */ /* 0x000fea0003800000 */
.L_x_2:
        /* <DEDUP_REMOVED lines=14> */
.L_x_18:


//--------------------- .text._Z6reduceILi1024EEvPfPKfi --------------------------
	.section	.text._Z6reduceILi1024EEvPfPKfi,"ax",@progbits
	.align	128
        .global         _Z6reduceILi1024EEvPfPKfi
        .type           _Z6reduceILi1024EEvPfPKfi,@function
        .size           _Z6reduceILi1024EEvPfPKfi,(.L_x_19 - _Z6reduceILi1024EEvPfPKfi)
        .other          _Z6reduceILi1024EEvPfPKfi,@"STO_CUDA_ENTRY STV_DEFAULT"
_Z6reduceILi1024EEvPfPKfi:
.text._Z6reduceILi1024EEvPfPKfi:
[----:B------:R-:W-:Y:S08]  /*0000*/  LDC R1, c[0x0][0x37c] ;  /* 0x0000df00ff017b82 */ /* 0x000ff00000000800 */
[----:B------:R-:W0:Y:S01]  /*0010*/  S2UR UR5, SR_CgaCtaId ;  /* 0x00000000000579c3 */ /* 0x000e220000008800 */
[----:B------:R-:W1:Y:S01]  /*0020*/  S2R R3, SR_TID.X ;  /* 0x0000000000037919 */ /* 0x000e620000002100 */
[----:B------:R-:W-:Y:S01]  /*0030*/  UMOV UR4, 0x400 ;  /* 0x0000040000047882 */ /* 0x000fe20000000000 */
[----:B------:R-:W2:Y:S01]  /*0040*/  LDCU.64 UR6, c[0x0][0x358] ;  /* 0x00006b00ff0677ac */ /* 0x000ea20008000a00 */
[----:B------:R-:W-:Y:S01]  /*0050*/  BSSY.RECONVERGENT B0, `(.L_x_3) ;  /* 0x0000017000007945 */ /* 0x000fe20003800200 */
[----:B------:R-:W3:Y:S01]  /*0060*/  S2R R0, SR_CTAID.X ;  /* 0x0000000000007919 */ /* 0x000ee20000002500 */
[----:B0-----:R-:W-:Y:S01]  /*0070*/  ULEA UR4, UR5, UR4, 0x18 ;  /* 0x0000000405047291 */ /* 0x001fe2000f8ec0ff */
[----:B------:R-:W0:Y:S05]  /*0080*/  LDCU UR5, c[0x0][0x390] ;  /* 0x00007200ff0577ac */ /* 0x000e2a0008000800 */
[----:B-1----:R-:W-:Y:S01]  /*0090*/  LEA R2, R3, UR4, 0x2 ;  /* 0x0000000403027c11 */ /* 0x002fe2000f8e10ff */
[----:B---3--:R-:W-:-:S04]  /*00a0*/  IMAD.SHL.U32 R4, R0, 0x400, RZ ;  /* 0x0000040000047824 */ /* 0x008fc800078e00ff */
[----:B------:R1:W-:Y:S01]  /*00b0*/  STS [R2], RZ ;  /* 0x000000ff02007388 */ /* 0x0003e20000000800 */
[----:B------:R-:W-:-:S04]  /*00c0*/  LOP3.LUT R4, R4, R3, RZ, 0xfc, !PT ;  /* 0x0000000304047212 */ /* 0x000fc800078efcff */
[----:B0-----:R-:W-:-:S13]  /*00d0*/  ISETP.GE.AND P0, PT, R4, UR5, PT ;  /* 0x0000000504007c0c */ /* 0x001fda000bf06270 */
[----:B-12---:R-:W-:Y:S05]  /*00e0*/  @P0 BRA `(.L_x_4) ;  /* 0x0000000000340947 */ /* 0x006fea0003800000 */
[----:B------:R-:W0:Y:S01]  /*00f0*/  LDC R8, c[0x0][0x370] ;  /* 0x0000dc00ff087b82 */ /* 0x000e220000000800 */
[----:B------:R-:W-:Y:S01]  /*0100*/  HFMA2 R11, -RZ, RZ, 0, 0 ;  /* 0x00000000ff0b7431 */ /* 0x000fe200000001ff */
[----:B------:R-:W-:Y:S01]  /*0110*/  BSSY.RECONVERGENT B1, `(.L_x_5) ;  /* 0x0000009000017945 */ /* 0x000fe20003800200 */
[----:B------:R-:W-:-:S05]  /*0120*/  IMAD.MOV.U32 R9, RZ, RZ, R4 ;  /* 0x000000ffff097224 */ /* 0x000fca00078e0004 */
[----:B------:R-:W1:Y:S02]  /*0130*/  LDC.64 R6, c[0x0][0x388] ;  /* 0x0000e200ff067b82 */ /* 0x000e640000000a00 */
.L_x_6:
[----:B-1----:R-:W-:-:S06]  /*0140*/  IMAD.WIDE R4, R9, 0x4, R6 ;  /* 0x0000000409047825 */ /* 0x002fcc00078e0206 */
[----:B------:R-:W2:Y:S01]  /*0150*/  LDG.E.CONSTANT R4, desc[UR6][R4.64] ;  /* 0x0000000604047981 */ /* 0x000ea2000c1e9900 */
[----:B0-----:R-:W-:-:S04]  /*0160*/  LEA R9, R8, R9, 0xa ;  /* 0x0000000908097211 */ /* 0x001fc800078e50ff */
[----:B------:R-:W-:Y:S01]  /*0170*/  ISETP.GE.AND P0, PT, R9, UR5, PT ;  /* 0x0000000509007c0c */ /* 0x000fe2000bf06270 */
[----:B--2---:R-:W-:-:S12]  /*0180*/  FADD R11, R4, R11 ;  /* 0x0000000b040b7221 */ /* 0x004fd80000000000 */
[----:B------:R-:W-:Y:S05]  /*0190*/  @!P0 BRA `(.L_x_6) ;  /* 0xfffffffc00e88947 */ /* 0x000fea000383ffff */
[----:B------:R-:W-:Y:S05]  /*01a0*/  BSYNC.RECONVERGENT B1 ;  /* 0x0000000000017941 */ /* 0x000fea0003800200 */
.L_x_5:
[----:B------:R0:W-:Y:S02]  /*01b0*/  STS [R2], R11 ;  /* 0x0000000b02007388 */ /* 0x0001e40000000800 */
.L_x_4:
[----:B------:R-:W-:Y:S05]  /*01c0*/  BSYNC.RECONVERGENT B0 ;  /* 0x0000000000007941 */ /* 0x000fea0003800200 */
.L_x_3:
[----:B------:R-:W-:Y:S01]  /*01d0*/  BAR.SYNC.DEFER_BLOCKING 0x0 ;  /* 0x0000000000007b1d */ /* 0x000fe20000010000 */
[C---:B------:R-:W-:Y:S02]  /*01e0*/  ISETP.GT.U32.AND P0, PT, R3.reuse, 0x1ff, PT ;  /* 0x000001ff0300780c */ /* 0x040fe40003f04070 */
[----:B------:R-:W-:-:S11]  /*01f0*/  ISETP.GT.U32.AND P1, PT, R3, 0xff, PT ;  /* 0x000000ff0300780c */ /* 0x000fd60003f24070 */
[----:B------:R-:W-:Y:S04]  /*0200*/  @!P0 LDS R4, [R2+0x800] ;  /* 0x0008000002048984 */ /* 0x000fe80000000800 */
[----:B------:R-:W1:Y:S02]  /*0210*/  @!P0 LDS R5, [R2] ;  /* 0x0000000002058984 */ /* 0x000e640000000800 */
[----:B-1----:R-:W-:-:S05]  /*0220*/  @!P0 FADD R5, R4, R5 ;  /* 0x0000000504058221 */ /* 0x002fca0000000000 */
[----:B------:R-:W-:Y:S01]  /*0230*/  @!P0 STS [R2], R5 ;  /* 0x0000000502008388 */ /* 0x000fe20000000800 */
[----:B------:R-:W-:Y:S01]  /*0240*/  BAR.SYNC.DEFER_BLOCKING 0x0 ;  /* 0x0000000000007b1d */ /* 0x000fe20000010000 */
[----:B------:R-:W-:-:S05]  /*0250*/  ISETP.GT.U32.AND P0, PT, R3, 0x7f, PT ;  /* 0x0000007f0300780c */ /* 0x000fca0003f04070 */
        /* <DEDUP_REMOVED lines=15> */
[----:B------:R1:W-:Y:S01]  /*0350*/  @!P1 STS [R2], R5 ;  /* 0x0000000502009388 */ /* 0x0003e20000000800 */
[----:B------:R-:W-:Y:S06]  /*0360*/  BAR.SYNC.DEFER_BLOCKING 0x0 ;  /* 0x0000000000007b1d */ /* 0x000fec0000010000 */
[----:B------:R-:W-:Y:S05]  /*0370*/  @P0 EXIT ;  /* 0x000000000000094d */ /* 0x000fea0003800000 */
[----:B------:R-:W-:Y:S01]  /*0380*/  LDS R4, [R2+0x80] ;  /* 0x0000800002047984 */ /* 0x000fe20000000800 */
[C---:B------:R-:W-:Y:S02]  /*0390*/  ISETP.GT.U32.AND P0, PT, R3.reuse, 0xf, PT ;  /* 0x0000000f0300780c */ /* 0x040fe40003f04070 */
[----:B------:R-:W-:Y:S01]  /*03a0*/  ISETP.GT.U32.AND P1, PT, R3, 0x7, PT ;  /* 0x000000070300780c */ /* 0x000fe20003f24070 */
[----:B-1----:R-:W1:Y:S02]  /*03b0*/  LDS R5, [R2] ;  /* 0x0000000002057984 */ /* 0x002e640000000800 */
[----:B-1----:R-:W-:-:S05]  /*03c0*/  FADD R5, R4, R5 ;  /* 0x0000000504057221 */ /* 0x002fca0000000000 */
[----:B------:R-:W-:Y:S01]  /*03d0*/  STS [R2], R5 ;  /* 0x0000000502007388 */ /* 0x000fe20000000800 */
[----:B------:R-:W-:-:S03]  /*03e0*/  NOP ;  /* 0x0000000000007918 */ /* 0x000fc60000000000 */
[----:B------:R-:W-:Y:S04]  /*03f0*/  @!P0 LDS R4, [R2+0x40] ;  /* 0x0000400002048984 */ /* 0x000fe80000000800 */
[----:B------:R-:W1:Y:S02]  /*0400*/  @!P0 LDS R7, [R2] ;  /* 0x0000000002078984 */ /* 0x000e640000000800 */
[----:B-1----:R-:W-:-:S05]  /*0410*/  @!P0 FADD R7, R4, R7 ;  /* 0x0000000704078221 */ /* 0x002fca0000000000 */
[----:B------:R-:W-:Y:S01]  /*0420*/  @!P0 STS [R2], R7 ;  /* 0x0000000702008388 */ /* 0x000fe20000000800 */
[----:B------:R-:W-:-:S03]  /*0430*/  NOP ;  /* 0x0000000000007918 */ /* 0x000fc60000000000 */
[----:B------:R-:W-:Y:S01]  /*0440*/  @!P1 LDS R4, [R2+0x20] ;  /* 0x0000200002049984 */ /* 0x000fe20000000800 */
[----:B------:R-:W-:-:S03]  /*0450*/  ISETP.GT.U32.AND P0, PT, R3, 0x3, PT ;  /* 0x000000030300780c */ /* 0x000fc60003f04070 */
        /* <DEDUP_REMOVED lines=11> */
[----:B------:R-:W-:-:S03]  /*0510*/  ISETP.NE.AND P0, PT, R3, RZ, PT ;  /* 0x000000ff0300720c */ /* 0x000fc60003f05270 */
[----:B------:R-:W1:Y:S02]  /*0520*/  @!P1 LDS R7, [R2] ;  /* 0x0000000002079984 */ /* 0x000e640000000800 */
[----:B-1----:R-:W-:-:S05]  /*0530*/  @!P1 FADD R7, R4, R7 ;  /* 0x0000000704079221 */ /* 0x002fca0000000000 */
[----:B------:R-:W-:Y:S01]  /*0540*/  @!P1 STS [R2], R7 ;  /* 0x0000000702009388 */ /* 0x000fe20000000800 */
[----:B------:R-:W-:-:S03]  /*0550*/  NOP ;  /* 0x0000000000007918 */ /* 0x000fc60000000000 */
[----:B------:R-:W1:Y:S02]  /*0560*/  @!P0 LDS.64 R8, [UR4] ;  /* 0x00000004ff088984 */ /* 0x000e640008000a00 */
[----:B-1----:R-:W-:-:S05]  /*0570*/  @!P0 FADD R3, R9, R8 ;  /* 0x0000000809038221 */ /* 0x002fca0000000000 */
[----:B------:R1:W-:Y:S01]  /*0580*/  @!P0 STS [UR4], R3 ;  /* 0x00000003ff008988 */ /* 0x0003e20008000804 */
[----:B------:R-:W-:Y:S01]  /*0590*/  NOP ;  /* 0x0000000000007918 */ /* 0x000fe20000000000 */
[----:B------:R-:W-:Y:S05]  /*05a0*/  @P0 EXIT ;  /* 0x000000000000094d */ /* 0x000fea0003800000 */
[----:B------:R-:W2:Y:S01]  /*05b0*/  LDS R5, [UR4] ;  /* 0x00000004ff057984 */ /* 0x000ea20008000800 */
[----:B01----:R-:W0:Y:S02]  /*05c0*/  LDC.64 R2, c[0x0][0x380] ;  /* 0x0000e000ff027b82 */ /* 0x003e240000000a00 */
[----:B0-----:R-:W-:-:S05]  /*05d0*/  IMAD.WIDE.U32 R2, R0, 0x4, R2 ;  /* 0x0000000400027825 */ /* 0x001fca00078e0002 */
[----:B--2---:R-:W-:Y:S01]  /*05e0*/  STG.E desc[UR6][R2.64], R5 ;  /* 0x0000000502007986 */ /* 0x004fe2000c101906 */
[----:B------:R-:W-:Y:S05]  /*05f0*/  EXIT ;  /* 0x000000000000794d */ /* 0x000fea0003800000 */
.L_x_7:
        /* <DEDUP_REMOVED lines=16> */
.L_x_19:


//--------------------- .text._Z18reduce_syncthreadsPfS_i --------------------------
	.section	.text._Z18reduce_syncthreadsPfS_i,"ax",@progbits
	.align	128
        .global         _Z18reduce_syncthreadsPfS_i
        .type           _Z18reduce_syncthreadsPfS_i,@function
        .size           _Z18reduce_syncthreadsPfS_i,(.L_x_20 - _Z18reduce_syncthreadsPfS_i)
        .other          _Z18reduce_syncthreadsPfS_i,@"STO_CUDA_ENTRY STV_DEFAULT"
_Z18reduce_syncthreadsPfS_i:
.text._Z18reduce_syncthreadsPfS_i:
[----:B------:R-:W-:Y:S08]  /*0000*/  LDC R1, c[0x0][0x37c] ;  /* 0x0000df00ff017b82 */ /* 0x000ff00000000800 */
[----:B------:R-:W0:Y:S01]  /*0010*/  S2UR UR5, SR_CgaCtaId ;  /* 0x00000000000579c3 */ /* 0x000e220000008800 */
[----:B------:R-:W1:Y:S01]  /*0020*/  S2R R3, SR_TID.X ;  /* 0x0000000000037919 */ /* 0x000e620000002100 */
[----:B------:R-:W2:Y:S01]  /*0030*/  LDCU UR8, c[0x0][0x360] ;  /* 0x00006c00ff0877ac */ /* 0x000ea20008000800 */
[----:B------:R-:W-:Y:S01]  /*0040*/  BSSY.RECONVERGENT B0, `(.L_x_8) ;  /* 0x000004c000007945 */ /* 0x000fe20003800200 */
[----:B------:R-:W2:Y:S01]  /*0050*/  S2R R0, SR_CTAID.X ;  /* 0x0000000000007919 */ /* 0x000ea20000002500 */
[----:B------:R-:W-:Y:S01]  /*0060*/  UMOV UR4, 0x400 ;  /* 0x0000040000047882 */ /* 0x000fe20000000000 */
[----:B------:R-:W3:Y:S02]  /*0070*/  LDCU.64 UR6, c[0x0][0x358] ;  /* 0x00006b00ff0677ac */ /* 0x000ee40008000a00 */
[----:B------:R-:W4:Y:S01]  /*0080*/  LDC R4, c[0x0][0x370] ;  /* 0x0000dc00ff047b82 */ /* 0x000f220000000800 */
[----:B0-----:R-:W-:Y:S01]  /*0090*/  ULEA UR4, UR5, UR4, 0x18 ;  /* 0x0000000405047291 */ /* 0x001fe2000f8ec0ff */
[----:B------:R-:W0:Y:S05]  /*00a0*/  LDCU UR5, c[0x0][0x390] ;  /* 0x00007200ff0577ac */ /* 0x000e2a0008000800 */
[----:B-1----:R-:W-:Y:S01]  /*00b0*/  LEA R2, R3, UR4, 0x2 ;  /* 0x0000000403027c11 */ /* 0x002fe2000f8e10ff */
[----:B--2---:R-:W-:-:S04]  /*00c0*/  IMAD R5, R0, UR8, R3 ;  /* 0x0000000800057c24 */ /* 0x004fc8000f8e0203 */
[----:B------:R1:W-:Y:S01]  /*00d0*/  STS [R2], RZ ;  /* 0x000000ff02007388 */ /* 0x0003e20000000800 */
[----:B0-----:R-:W-:-:S13]  /*00e0*/  ISETP.GE.AND P0, PT, R5, UR5, PT ;  /* 0x0000000505007c0c */ /* 0x001fda000bf06270 */
[----:B-1-34-:R-:W-:Y:S05]  /*00f0*/  @P0 BRA `(.L_x_9) ;  /* 0x0000000400000947 */ /* 0x01afea0003800000 */
[----:B------:R-:W-:Y:S01]  /*0100*/  IMAD R4, R4, UR8, RZ ;  /* 0x0000000804047c24 */ /* 0x000fe2000f8e02ff */
[----:B------:R-:W-:Y:S01]  /*0110*/  BSSY.RECONVERGENT B1, `(.L_x_10) ;  /* 0x000002a000017945 */ /* 0x000fe20003800200 */
[----:B------:R-:W-:Y:S02]  /*0120*/  MOV R15, RZ ;  /* 0x000000ff000f7202 */ /* 0x000fe40000000f00 */
[----:B------:R-:W0:Y:S01]  /*0130*/  I2F.U32.RP R11, R4 ;  /* 0x00000004000b7306 */ /* 0x000e220000209000 */
[C---:B------:R-:W-:Y:S01]  /*0140*/  IMAD.IADD R8, R4.reuse, 0x1, R5 ;  /* 0x0000000104087824 */ /* 0x040fe200078e0205 */
[----:B------:R-:W-:Y:S02]  /*0150*/  IADD3 R13, PT, PT, RZ, -R4, RZ ;  /* 0x80000004ff0d7210 */ /* 0x000fe40007ffe0ff */
[----:B------:R-:W-:Y:S02]  /*0160*/  ISETP.NE.U32.AND P2, PT, R4, RZ, PT ;  /* 0x000000ff0400720c */ /* 0x000fe40003f45070 */
[----:B------:R-:W-:-:S02]  /*0170*/  ISETP.GE.AND P0, PT, R8, UR5, PT ;  /* 0x0000000508007c0c */ /* 0x000fc4000bf06270 */
[----:B------:R-:W-:Y:S02]  /*0180*/  VIMNMX R9, PT, PT, R8, UR5, !PT ;  /* 0x0000000508097c48 */ /* 0x000fe4000ffe0100 */
[----:B------:R-:W-:-:S04]  /*0190*/  SEL R10, RZ, 0x1, P0 ;  /* 0x00000001ff0a7807 */ /* 0x000fc80000000000 */
[----:B------:R-:W-:Y:S01]  /*01a0*/  IADD3 R9, PT, PT, R9, -R8, -R10 ;  /* 0x8000000809097210 */ /* 0x000fe20007ffe80a */
[----:B0-----:R-:W0:Y:S02]  /*01b0*/  MUFU.RCP R11, R11 ;  /* 0x0000000b000b7308 */ /* 0x001e240000001000 */
[----:B0-----:R-:W-:-:S06]  /*01c0*/  IADD3 R6, PT, PT, R11, 0xffffffe, RZ ;  /* 0x0ffffffe0b067810 */ /* 0x001fcc0007ffe0ff */
[----:B------:R0:W1:Y:S02]  /*01d0*/  F2I.FTZ.U32.TRUNC.NTZ R7, R6 ;  /* 0x0000000600077305 */ /* 0x000064000021f000 */
[----:B0-----:R-:W-:Y:S02]  /*01e0*/  HFMA2 R6, -RZ, RZ, 0, 0 ;  /* 0x00000000ff067431 */ /* 0x001fe400000001ff */
[----:B-1----:R-:W-:-:S04]  /*01f0*/  IMAD R13, R13, R7, RZ ;  /* 0x000000070d0d7224 */ /* 0x002fc800078e02ff */
[----:B------:R-:W-:-:S06]  /*0200*/  IMAD.HI.U32 R12, R7, R13, R6 ;  /* 0x0000000d070c7227 */ /* 0x000fcc00078e0006 */
[----:B------:R-:W-:-:S04]  /*0210*/  IMAD.HI.U32 R7, R12, R9, RZ ;  /* 0x000000090c077227 */ /* 0x000fc800078e00ff */
[----:B------:R-:W-:-:S04]  /*0220*/  IMAD.MOV R6, RZ, RZ, -R7 ;  /* 0x000000ffff067224 */ /* 0x000fc800078e0a07 */
[----:B------:R-:W-:-:S05]  /*0230*/  IMAD R9, R4, R6, R9 ;  /* 0x0000000604097224 */ /* 0x000fca00078e0209 */
[----:B------:R-:W-:-:S13]  /*0240*/  ISETP.GE.U32.AND P0, PT, R9, R4, PT ;  /* 0x000000040900720c */ /* 0x000fda0003f06070 */
[----:B------:R-:W-:Y:S01]  /*0250*/  @P0 IADD3 R9, PT, PT, -R4, R9, RZ ;  /* 0x0000000904090210 */ /* 0x000fe20007ffe1ff */
[----:B------:R-:W-:-:S03]  /*0260*/  @P0 VIADD R7, R7, 0x1 ;  /* 0x0000000107070836 */ /* 0x000fc60000000000 */
[----:B------:R-:W-:-:S13]  /*0270*/  ISETP.GE.U32.AND P1, PT, R9, R4, PT ;  /* 0x000000040900720c */ /* 0x000fda0003f26070 */
[----:B------:R-:W-:Y:S02]  /*0280*/  @P1 IADD3 R7, PT, PT, R7, 0x1, RZ ;  /* 0x0000000107071810 */ /* 0x000fe40007ffe0ff */
[----:B------:R-:W-:-:S05]  /*0290*/  @!P2 LOP3.LUT R7, RZ, R4, RZ, 0x33, !PT ;  /* 0x00000004ff07a212 */ /* 0x000fca00078e33ff */
[----:B------:R-:W-:-:S05]  /*02a0*/  IMAD.IADD R6, R10, 0x1, R7 ;  /* 0x000000010a067824 */ /* 0x000fca00078e0207 */
[C---:B------:R-:W-:Y:S02]  /*02b0*/  LOP3.LUT R7, R6.reuse, 0x3, RZ, 0xc0, !PT ;  /* 0x0000000306077812 */ /* 0x040fe400078ec0ff */
[----:B------:R-:W-:Y:S02]  /*02c0*/  ISETP.GE.U32.AND P1, PT, R6, 0x3, PT ;  /* 0x000000030600780c */ /* 0x000fe40003f26070 */
[----:B------:R-:W-:-:S13]  /*02d0*/  ISETP.NE.AND P0, PT, R7, 0x3, PT ;  /* 0x000000030700780c */ /* 0x000fda0003f05270 */
[----:B------:R-:W-:Y:S05]  /*02e0*/  @!P0 BRA `(.L_x_11) ;  /* 0x0000000000308947 */ /* 0x000fea0003800000 */
[----:B------:R-:W0:Y:S01]  /*02f0*/  LDC.64 R8, c[0x0][0x388] ;  /* 0x0000e200ff087b82 */ /* 0x000e220000000a00 */
[----:B------:R-:W-:Y:S01]  /*0300*/  VIADD R6, R6, 0x1 ;  /* 0x0000000106067836 */ /* 0x000fe20000000000 */
[----:B------:R-:W-:-:S04]  /*0310*/  MOV R15, RZ ;  /* 0x000000ff000f7202 */ /* 0x000fc80000000f00 */
[----:B------:R-:W-:-:S05]  /*0320*/  LOP3.LUT R6, R6, 0x3, RZ, 0xc0, !PT ;  /* 0x0000000306067812 */ /* 0x000fca00078ec0ff */
[----:B------:R-:W-:-:S07]  /*0330*/  IMAD.MOV R10, RZ, RZ, -R6 ;  /* 0x000000ffff0a7224 */ /* 0x000fce00078e0a06 */
.L_x_12:
[----:B0-----:R-:W-:-:S06]  /*0340*/  IMAD.WIDE R6, R5, 0x4, R8 ;  /* 0x0000000405067825 */ /* 0x001fcc00078e0208 */
[----:B------:R-:W2:Y:S01]  /*0350*/  LDG.E.CONSTANT R6, desc[UR6][R6.64] ;  /* 0x0000000606067981 */ /* 0x000ea2000c1e9900 */
[----:B------:R-:W-:Y:S01]  /*0360*/  IADD3 R10, PT, PT, R10, 0x1, RZ ;  /* 0x000000010a0a7810 */ /* 0x000fe20007ffe0ff */
[----:B------:R-:W-:-:S03]  /*0370*/  IMAD.IADD R5, R4, 0x1, R5 ;  /* 0x0000000104057824 */ /* 0x000fc600078e0205 */
[----:B------:R-:W-:Y:S01]  /*0380*/  ISETP.NE.AND P0, PT, R10, RZ, PT ;  /* 0x000000ff0a00720c */ /* 0x000fe20003f05270 */
[----:B--2---:R-:W-:-:S12]  /*0390*/  FADD R15, R6, R15 ;  /* 0x0000000f060f7221 */ /* 0x004fd80000000000 */
[----:B------:R-:W-:Y:S05]  /*03a0*/  @P0 BRA `(.L_x_12) ;  /* 0xfffffffc00e40947 */ /* 0x000fea000383ffff */
.L_x_11:
[----:B------:R-:W-:Y:S05]  /*03b0*/  BSYNC.RECONVERGENT B1 ;  /* 0x0000000000017941 */ /* 0x000fea0003800200 */
.L_x_10:
[----:B------:R-:W-:Y:S04]  /*03c0*/  BSSY.RECONVERGENT B1, `(.L_x_13) ;  /* 0x0000012000017945 */ /* 0x000fe80003800200 */
[----:B------:R-:W-:Y:S05]  /*03d0*/  @!P1 BRA `(.L_x_14) ;  /* 0x0000000000409947 */ /* 0x000fea0003800000 */
.L_x_15:
[----:B------:R-:W0:Y:S02]  /*03e0*/  LDC.64 R6, c[0x0][0x388] ;  /* 0x0000e200ff067b82 */ /* 0x000e240000000a00 */
[----:B0-----:R-:W-:-:S04]  /*03f0*/  IMAD.WIDE R12, R5, 0x4, R6 ;  /* 0x00000004050c7825 */ /* 0x001fc800078e0206 */
[C---:B------:R-:W-:Y:S02]  /*0400*/  IMAD.WIDE R6, R4.reuse, 0x4, R12 ;  /* 0x0000000404067825 */ /* 0x040fe400078e020c */
[----:B------:R-:W2:Y:S02]  /*0410*/  LDG.E.CONSTANT R12, desc[UR6][R12.64] ;  /* 0x000000060c0c7981 */ /* 0x000ea4000c1e9900 */
[C---:B------:R-:W-:Y:S02]  /*0420*/  IMAD.WIDE R8, R4.reuse, 0x4, R6 ;  /* 0x0000000404087825 */ /* 0x040fe400078e0206 */
[----:B------:R-:W3:Y:S02]  /*0430*/  LDG.E.CONSTANT R6, desc[UR6][R6.64] ;  /* 0x0000000606067981 */ /* 0x000ee4000c1e9900 */
[C---:B------:R-:W-:Y:S02]  /*0440*/  IMAD.WIDE R10, R4.reuse, 0x4, R8 ;  /* 0x00000004040a7825 */ /* 0x040fe400078e0208 */
[----:B------:R-:W4:Y:S04]  /*0450*/  LDG.E.CONSTANT R9, desc[UR6][R8.64] ;  /* 0x0000000608097981 */ /* 0x000f28000c1e9900 */
[----:B------:R-:W5:Y:S01]  /*0460*/  LDG.E.CONSTANT R11, desc[UR6][R10.64] ;  /* 0x000000060a0b7981 */ /* 0x000f62000c1e9900 */
[----:B------:R-:W-:-:S04]  /*0470*/  LEA R5, R4, R5, 0x2 ;  /* 0x0000000504057211 */ /* 0x000fc800078e10ff */
[----:B------:R-:W-:Y:S01]  /*0480*/  ISETP.GE.AND P0, PT, R5, UR5, PT ;  /* 0x0000000505007c0c */ /* 0x000fe2000bf06270 */
[----:B--2---:R-:W-:-:S04]  /*0490*/  FADD R15, R12, R15 ;  /* 0x0000000f0c0f7221 */ /* 0x004fc80000000000 */
[----:B---3--:R-:W-:-:S04]  /*04a0*/  FADD R14, R15, R6 ;  /* 0x000000060f0e7221 */ /* 0x008fc80000000000 */
[----:B----4-:R-:W-:-:S04]  /*04b0*/  FADD R14, R14, R9 ;  /* 0x000000090e0e7221 */ /* 0x010fc80000000000 */
[----:B-----5:R-:W-:Y:S01]  /*04c0*/  FADD R15, R14, R11 ;  /* 0x0000000b0e0f7221 */ /* 0x020fe20000000000 */
[----:B------:R-:W-:Y:S06]  /*04d0*/  @!P0 BRA `(.L_x_15) ;  /* 0xfffffffc00c08947 */ /* 0x000fec000383ffff */
.L_x_14:
[----:B------:R-:W-:Y:S05]  /*04e0*/  BSYNC.RECONVERGENT B1 ;  /* 0x0000000000017941 */ /* 0x000fea0003800200 */
.L_x_13:
[----:B------:R0:W-:Y:S02]  /*04f0*/  STS [R2], R15 ;  /* 0x0000000f02007388 */ /* 0x0001e40000000800 */
.L_x_9:
[----:B------:R-:W-:Y:S05]  /*0500*/  BSYNC.RECONVERGENT B0 ;  /* 0x0000000000007941 */ /* 0x000fea0003800200 */
.L_x_8:
[----:B------:R-:W-:Y:S01]  /*0510*/  BAR.SYNC.DEFER_BLOCKING 0x0 ;  /* 0x0000000000007b1d */ /* 0x000fe20000010000 */
[C---:B------:R-:W-:Y:S01]  /*0520*/  VIADD R4, R3.reuse, 0x100 ;  /* 0x0000010003047836 */ /* 0x040fe20000000000 */
[----:B------:R-:W-:-:S04]  /*0530*/  ISETP.GT.U32.AND P1, PT, R3, 0x7f, PT ;  /* 0x0000007f0300780c */ /* 0x000fc80003f24070 */
[----:B------:R-:W-:-:S04]  /*0540*/  ISETP.GE.U32.AND P0, PT, R4, UR8, PT ;  /* 0x0000000804007c0c */ /* 0x000fc8000bf06070 */
[----:B------:R-:W-:-:S13]  /*0550*/  ISETP.GT.U32.OR P0, PT, R3, 0xff, P0 ;  /* 0x000000ff0300780c */ /* 0x000fda0000704470 */
        /* <DEDUP_REMOVED lines=41> */
[----:B------:R-:W-:-:S05]  /*07f0*/  ISETP.NE.AND P0, PT, R3, RZ, PT ;  /* 0x000000ff0300720c */ /* 0x000fca0003f05270 */
[----:B------:R-:W-:Y:S04]  /*0800*/  @!P1 LDS R4, [R2+0x8] ;  /* 0x0000080002049984 */ /* 0x000fe80000000800 */
[----:B------:R-:W1:Y:S02]  /*0810*/  @!P1 LDS R7, [R2] ;  /* 0x0000000002079984 */ /* 0x000e640000000800 */
[----:B-1----:R-:W-:-:S05]  /*0820*/  @!P1 FADD R7, R4, R7 ;  /* 0x0000000704079221 */ /* 0x002fca0000000000 */
[----:B------:R-:W-:Y:S01]  /*0830*/  @!P1 STS [R2], R7 ;  /* 0x0000000702009388 */ /* 0x000fe20000000800 */
[----:B------:R-:W-:Y:S06]  /*0840*/  BAR.SYNC.DEFER_BLOCKING 0x0 ;  /* 0x0000000000007b1d */ /* 0x000fec0000010000 */
[----:B------:R-:W1:Y:S02]  /*0850*/  @!P0 LDS.64 R8, [UR4] ;  /* 0x00000004ff088984 */ /* 0x000e640008000a00 */
[----:B-1----:R-:W-:-:S05]  /*0860*/  @!P0 FADD R8, R8, R9 ;  /* 0x0000000908088221 */ /* 0x002fca0000000000 */
[----:B------:R1:W-:Y:S01]  /*0870*/  @!P0 STS [UR4], R8 ;  /* 0x00000008ff008988 */ /* 0x0003e20008000804 */
[----:B------:R-:W-:Y:S06]  /*0880*/  BAR.SYNC.DEFER_BLOCKING 0x0 ;  /* 0x0000000000007b1d */ /* 0x000fec0000010000 */
[----:B------:R-:W-:Y:S05]  /*0890*/  @P0 EXIT ;  /* 0x000000000000094d */ /* 0x000fea0003800000 */
[----:B------:R-:W2:Y:S01]  /*08a0*/  LDS.64 R4, [UR4] ;  /* 0x00000004ff047984 */ /* 0x000ea20008000a00 */
[----:B0-----:R-:W0:Y:S02]  /*08b0*/  LDC.64 R2, c[0x0][0x380] ;  /* 0x0000e000ff027b82 */ /* 0x001e240000000a00 */
[----:B0-----:R-:W-:-:S04]  /*08c0*/  IMAD.WIDE.U32 R2, R0, 0x4, R2 ;  /* 0x0000000400027825 */ /* 0x001fc800078e0002 */
[----:B--2---:R-:W-:-:S05]  /*08d0*/  FADD R5, R4, R5 ;  /* 0x0000000504057221 */ /* 0x004fca0000000000 */
[----:B------:R-:W-:Y:S01]  /*08e0*/  STG.E desc[UR6][R2.64], R5 ;  /* 0x0000000502007986 */ /* 0x000fe2000c101906 */
[----:B------:R-:W-:Y:S05]  /*08f0*/  EXIT ;  /* 0x000000000000794d */ /* 0x000fea0003800000 */
.L_x_16:
        /* <DEDUP_REMOVED lines=16> */
.L_x_20:


//--------------------- .nv.shared._ZN3cub18CUB_300001_SM_10006detail8for_each13static_kernelINS2_12policy_hub_t12policy_500_tEmN6thrust24THRUST_300001_SM_1000_NS8cuda_cub20__uninitialized_fill7functorINS7_10device_ptrIfEEfEEEEvT0_T1_ --------------------------
	.section	.nv.shared._ZN3cub18CUB_300001_SM_10006detail8for_each13static_kernelINS2_12policy_hub_t12policy_500_tEmN6thrust24THRUST_300001_SM_1000_NS8cuda_cub20__uninitialized_fill7functorINS7_10device_ptrIfEEfEEEEvT0_T1_,"aw",@nobits
	.sectionflags	@""
	.align	16
	.zero		1024


//--------------------- .nv.shared.reserved.0     --------------------------
	.section	.nv.shared.reserved.0,"aw",@nobits
	.weak		__nv_reservedSMEM_offset_0_alias
	.size		__nv_reservedSMEM_offset_0_alias, 0, 64
	.other		__nv_reservedSMEM_offset_0_alias,@"STO_CUDA_RESERVED_SHARED STV_DEFAULT"
__nv_reservedSMEM_offset_0_alias:
	.zero		0
	.zero		64


//--------------------- .nv.global                --------------------------
	.section	.nv.global,"aw",@nobits
.nv.global:
	.type		_ZN34_INTERNAL_b751d32d_4_k_cu_026d65bf6thrust24THRUST_300001_SM_1000_NS3seqE,@object
	.size		_ZN34_INTERNAL_b751d32d_4_k_cu_026d65bf6thrust24THRUST_300001_SM_1000_NS3seqE,(_ZN34_INTERNAL_b751d32d_4_k_cu_026d65bf4cuda3std3__48in_placeE - _ZN34_INTERNAL_b751d32d_4_k_cu_026d65bf6thrust24THRUST_300001_SM_1000_NS3seqE)
_ZN34_INTERNAL_b751d32d_4_k_cu_026d65bf6thrust24THRUST_300001_SM_1000_NS3seqE:
	.zero		1
	.type		_ZN34_INTERNAL_b751d32d_4_k_cu_026d65bf4cuda3std3__48in_placeE,@object
	.size		_ZN34_INTERNAL_b751d32d_4_k_cu_026d65bf4cuda3std3__48in_placeE,(_ZN34_INTERNAL_b751d32d_4_k_cu_026d65bf4cuda3std6ranges3__45__cpo4sizeE - _ZN34_INTERNAL_b751d32d_4_k_cu_026d65bf4cuda3std3__48in_placeE)
_ZN34_INTERNAL_b751d32d_4_k_cu_026d65bf4cuda3std3__48in_placeE:
	.zero		1
	.type		_ZN34_INTERNAL_b751d32d_4_k_cu_026d65bf4cuda3std6ranges3__45__cpo4sizeE,@object
	.size		_ZN34_INTERNAL_b751d32d_4_k_cu_026d65bf4cuda3std6ranges3__45__cpo4sizeE,(_ZN34_INTERNAL_b751d32d_4_k_cu_026d65bf6thrust24THRUST_300001_SM_1000_NS12placeholders2_3E - _ZN34_INTERNAL_b751d32d_4_k_cu_026d65bf4cuda3std6ranges3__45__cpo4sizeE)
_ZN34_INTERNAL_b751d32d_4_k_cu_026d65bf4cuda3std6ranges3__45__cpo4sizeE:
	.zero		1
	.type		_ZN34_INTERNAL_b751d32d_4_k_cu_026d65bf6thrust24THRUST_300001_SM_1000_NS12placeholders2_3E,@object
	.size		_ZN34_INTERNAL_b751d32d_4_k_cu_026d65bf6thrust24THRUST_300001_SM_1000_NS12placeholders2_3E,(_ZN34_INTERNAL_b751d32d_4_k_cu_026d65bf4cuda3std3__45__cpo6cbeginE - _ZN34_INTERNAL_b751d32d_4_k_cu_026d65bf6thrust24THRUST_300001_SM_1000_NS12placeholders2_3E)
_ZN34_INTERNAL_b751d32d_4_k_cu_026d65bf6thrust24THRUST_300001_SM_1000_NS12placeholders2_3E:
	.zero		1
	.type		_ZN34_INTERNAL_b751d32d_4_k_cu_026d65bf4cuda3std3__45__cpo6cbeginE,@object
	.size		_ZN34_INTERNAL_b751d32d_4_k_cu_026d65bf4cuda3std3__45__cpo6cbeginE,(_ZN34_INTERNAL_b751d32d_4_k_cu_026d65bf4cuda3std6ranges3__45__cpo6cbeginE - _ZN34_INTERNAL_b751d32d_4_k_cu_026d65bf4cuda3std3__45__cpo6cbeginE)
_ZN34_INTERNAL_b751d32d_4_k_cu_026d65bf4cuda3std3__45__cpo6cbeginE:
	.zero		1
	.type		_ZN34_INTERNAL_b751d32d_4_k_cu_026d65bf4cuda3std6ranges3__45__cpo6cbeginE,@object
	.size		_ZN34_INTERNAL_b751d32d_4_k_cu_026d65bf4cuda3std6ranges3__45__cpo6cbeginE,(_ZN34_INTERNAL_b751d32d_4_k_cu_026d65bf6thrust24THRUST_300001_SM_1000_NS12placeholders2_7E - _ZN34_INTERNAL_b751d32d_4_k_cu_026d65bf4cuda3std6ranges3__45__cpo6cbeginE)
_ZN34_INTERNAL_b751d32d_4_k_cu_026d65bf4cuda3std6ranges3__45__cpo6cbeginE:
	.zero		1
	.type		_ZN34_INTERNAL_b751d32d_4_k_cu_026d65bf6thrust24THRUST_300001_SM_1000_NS12placeholders2_7E,@object
	.size		_ZN34_INTERNAL_b751d32d_4_k_cu_026d65bf6thrust24THRUST_300001_SM_1000_NS12placeholders2_7E,(_ZN34_INTERNAL_b751d32d_4_k_cu_026d65bf4cuda3std3__45__cpo7crbeginE - _ZN34_INTERNAL_b751d32d_4_k_cu_026d65bf6thrust24THRUST_300001_SM_1000_NS12placeholders2_7E)
_ZN34_INTERNAL_b751d32d_4_k_cu_026d65bf6thrust24THRUST_300001_SM_1000_NS12placeholders2_7E:
	.zero		1
	.type		_ZN34_INTERNAL_b751d32d_4_k_cu_026d65bf4cuda3std3__45__cpo7crbeginE,@object
	.size		_ZN34_INTERNAL_b751d32d_4_k_cu_026d65bf4cuda3std3__45__cpo7crbeginE,(_ZN34_INTERNAL_b751d32d_4_k_cu_026d65bf4cuda3std6ranges3__45__cpo4nextE - _ZN34_INTERNAL_b751d32d_4_k_cu_026d65bf4cuda3std3__45__cpo7crbeginE)
_ZN34_INTERNAL_b751d32d_4_k_cu_026d65bf4cuda3std3__45__cpo7crbeginE:
	.zero		1
	.type		_ZN34_INTERNAL_b751d32d_4_k_cu_026d65bf4cuda3std6ranges3__45__cpo4nextE,@object
	.size		_ZN34_INTERNAL_b751d32d_4_k_cu_026d65bf4cuda3std6ranges3__45__cpo4nextE,(_ZN34_INTERNAL_b751d32d_4_k_cu_026d65bf4cuda3std6ranges3__45__cpo4swapE - _ZN34_INTERNAL_b751d32d_4_k_cu_026d65bf4cuda3std6ranges3__45__cpo4nextE)
_ZN34_INTERNAL_b751d32d_4_k_cu_026d65bf4cuda3std6ranges3__45__cpo4nextE:
	.zero		1
	.type		_ZN34_INTERNAL_b751d32d_4_k_cu_026d65bf4cuda3std6ranges3__45__cpo4swapE,@object
	.size		_ZN34_INTERNAL_b751d32d_4_k_cu_026d65bf4cuda3std6ranges3__45__cpo4swapE,(_ZN34_INTERNAL_b751d32d_4_k_cu_026d65bf6thrust24THRUST_300001_SM_1000_NS8cuda_cub10par_nosyncE - _ZN34_INTERNAL_b751d32d_4_k_cu_026d65bf4cuda3std6ranges3__45__cpo4swapE)
_ZN34_INTERNAL_b751d32d_4_k_cu_026d65bf4cuda3std6ranges3__45__cpo4swapE:
	.zero		1
	.type		_ZN34_INTERNAL_b751d32d_4_k_cu_026d65bf6thrust24THRUST_300001_SM_1000_NS8cuda_cub10par_nosyncE,@object
	.size		_ZN34_INTERNAL_b751d32d_4_k_cu_026d65bf6thrust24THRUST_300001_SM_1000_NS8cuda_cub10par_nosyncE,(_ZN34_INTERNAL_b751d32d_4_k_cu_026d65bf6thrust24THRUST_300001_SM_1000_NS12placeholders2_9E - _ZN34_INTERNAL_b751d32d_4_k_cu_026d65bf6thrust24THRUST_300001_SM_1000_NS8cuda_cub10par_nosyncE)
_ZN34_INTERNAL_b751d32d_4_k_cu_026d65bf6thrust24THRUST_300001_SM_1000_NS8cuda_cub10par_nosyncE:
	.zero		1
	.type		_ZN34_INTERNAL_b751d32d_4_k_cu_026d65bf6thrust24THRUST_300001_SM_1000_NS12placeholders2_9E,@object
	.size		_ZN34_INTERNAL_b751d32d_4_k_cu_026d65bf6thrust24THRUST_300001_SM_1000_NS12placeholders2_9E,(_ZN34_INTERNAL_b751d32d_4_k_cu_026d65bf4cuda3std3__436_GLOBAL__N__b751d32d_4_k_cu_026d65bf6ignoreE - _ZN34_INTERNAL_b751d32d_4_k_cu_026d65bf6thrust24THRUST_300001_SM_1000_NS12placeholders2_9E)
_ZN34_INTERNAL_b751d32d_4_k_cu_026d65bf6thrust24THRUST_300001_SM_1000_NS12placeholders2_9E:
	.zero		1
	.type		_ZN34_INTERNAL_b751d32d_4_k_cu_026d65bf4cuda3std3__436_GLOBAL__N__b751d32d_4_k_cu_026d65bf6ignoreE,@object
	.size		_ZN34_INTERNAL_b751d32d_4_k_cu_026d65bf4cuda3std3__436_GLOBAL__N__b751d32d_4_k_cu_026d65bf6ignoreE,(_ZN34_INTERNAL_b751d32d_4_k_cu_026d65bf4cuda3std6ranges3__45__cpo4dataE - _ZN34_INTERNAL_b751d32d_4_k_cu_026d65bf4cuda3std3__436_GLOBAL__N__b751d32d_4_k_cu_026d65bf6ignoreE)
_ZN34_INTERNAL_b751d32d_4_k_cu_026d65bf4cuda3std3__436_GLOBAL__N__b751d32d_4_k_cu_026d65bf6ignoreE:
	.zero		1
	.type		_ZN34_INTERNAL_b751d32d_4_k_cu_026d65bf4cuda3std6ranges3__45__cpo4dataE,@object
	.size		_ZN34_INTERNAL_b751d32d_4_k_cu_026d65bf4cuda3std6ranges3__45__cpo4dataE,(_ZN34_INTERNAL_b751d32d_4_k_cu_026d65bf6thrust24THRUST_300001_SM_1000_NS12placeholders2_1E - _ZN34_INTERNAL_b751d32d_4_k_cu_026d65bf4cuda3std6ranges3__45__cpo4dataE)
_ZN34_INTERNAL_b751d32d_4_k_cu_026d65bf4cuda3std6ranges3__45__cpo4dataE:
	.zero		1
	.type		_ZN34_INTERNAL_b751d32d_4_k_cu_026d65bf6thrust24THRUST_300001_SM_1000_NS12placeholders2_1E,@object
	.size		_ZN34_INTERNAL_b751d32d_4_k_cu_026d65bf6thrust24THRUST_300001_SM_1000_NS12placeholders2_1E,(_ZN34_INTERNAL_b751d32d_4_k_cu_026d65bf4cuda3std3__45__cpo5beginE - _ZN34_INTERNAL_b751d32d_4_k_cu_026d65bf6thrust24THRUST_300001_SM_1000_NS12placeholders2_1E)
_ZN34_INTERNAL_b751d32d_4_k_cu_026d65bf6thrust24THRUST_300001_SM_1000_NS12placeholders2_1E:
	.zero		1
	.type		_ZN34_INTERNAL_b751d32d_4_k_cu_026d65bf4cuda3std3__45__cpo5beginE,@object
	.size		_ZN34_INTERNAL_b751d32d_4_k_cu_026d65bf4cuda3std3__45__cpo5beginE,(_ZN34_INTERNAL_b751d32d_4_k_cu_026d65bf4cuda3std6ranges3__45__cpo5beginE - _ZN34_INTERNAL_b751d32d_4_k_cu_026d65bf4cuda3std3__45__cpo5beginE)
_ZN34_INTERNAL_b751d32d_4_k_cu_026d65bf4cuda3std3__45__cpo5beginE:
	.zero		1
	.type		_ZN34_INTERNAL_b751d32d_4_k_cu_026d65bf4cuda3std6ranges3__45__cpo5beginE,@object
	.size		_ZN34_INTERNAL_b751d32d_4_k_cu_026d65bf4cuda3std6ranges3__45__cpo5beginE,(_ZN34_INTERNAL_b751d32d_4_k_cu_026d65bf6thrust24THRUST_300001_SM_1000_NS12placeholders2_5E - _ZN34_INTERNAL_b751d32d_4_k_cu_026d65bf4cuda3std6ranges3__45__cpo5beginE)
_ZN34_INTERNAL_b751d32d_4_k_cu_026d65bf4cuda3std6ranges3__45__cpo5beginE:
	.zero		1
	.type		_ZN34_INTERNAL_b751d32d_4_k_cu_026d65bf6thrust24THRUST_300001_SM_1000_NS12placeholders2_5E,@object
	.size		_ZN34_INTERNAL_b751d32d_4_k_cu_026d65bf6thrust24THRUST_300001_SM_1000_NS12placeholders2_5E,(_ZN34_INTERNAL_b751d32d_4_k_cu_026d65bf4cuda3std3__45__cpo6rbeginE - _ZN34_INTERNAL_b751d32d_4_k_cu_026d65bf6thrust24THRUST_300001_SM_1000_NS12placeholders2_5E)
_ZN34_INTERNAL_b751d32d_4_k_cu_026d65bf6thrust24THRUST_300001_SM_1000_NS12placeholders2_5E:
	.zero		1
	.type		_ZN34_INTERNAL_b751d32d_4_k_cu_026d65bf4cuda3std3__45__cpo6rbeginE,@object
	.size		_ZN34_INTERNAL_b751d32d_4_k_cu_026d65bf4cuda3std3__45__cpo6rbeginE,(_ZN34_INTERNAL_b751d32d_4_k_cu_026d65bf4cuda3std6ranges3__45__cpo7advanceE - _ZN34_INTERNAL_b751d32d_4_k_cu_026d65bf4cuda3std3__45__cpo6rbeginE)
_ZN34_INTERNAL_b751d32d_4_k_cu_026d65bf4cuda3std3__45__cpo6rbeginE:
	.zero		1
	.type		_ZN34_INTERNAL_b751d32d_4_k_cu_026d65bf4cuda3std6ranges3__45__cpo7advanceE,@object
	.size		_ZN34_INTERNAL_b751d32d_4_k_cu_026d65bf4cuda3std6ranges3__45__cpo7advanceE,(_ZN34_INTERNAL_b751d32d_4_k_cu_026d65bf4cuda3std3__47nulloptE - _ZN34_INTERNAL_b751d32d_4_k_cu_026d65bf4cuda3std6ranges3__45__cpo7advanceE)
_ZN34_INTERNAL_b751d32d_4_k_cu_026d65bf4cuda3std6ranges3__45__cpo7advanceE:
	.zero		1
	.type		_ZN34_INTERNAL_b751d32d_4_k_cu_026d65bf4cuda3std3__47nulloptE,@object
	.size		_ZN34_INTERNAL_b751d32d_4_k_cu_026d65bf4cuda3std3__47nulloptE,(_ZN34_INTERNAL_b751d32d_4_k_cu_026d65bf4cuda3std6ranges3__45__cpo8distanceE - _ZN34_INTERNAL_b751d32d_4_k_cu_026d65bf4cuda3std3__47nulloptE)
_ZN34_INTERNAL_b751d32d_4_k_cu_026d65bf4cuda3std3__47nulloptE:
	.zero		1
	.type		_ZN34_INTERNAL_b751d32d_4_k_cu_026d65bf4cuda3std6ranges3__45__cpo8distanceE,@object
	.size		_ZN34_INTERNAL_b751d32d_4_k_cu_026d65bf4cuda3std6ranges3__45__cpo8distanceE,(_ZN34_INTERNAL_b751d32d_4_k_cu_026d65bf6thrust24THRUST_300001_SM_1000_NS12placeholders3_10E - _ZN34_INTERNAL_b751d32d_4_k_cu_026d65bf4cuda3std6ranges3__45__cpo8distanceE)
_ZN34_INTERNAL_b751d32d_4_k_cu_026d65bf4cuda3std6ranges3__45__cpo8distanceE:
	.zero		1
	.type		_ZN34_INTERNAL_b751d32d_4_k_cu_026d65bf6thrust24THRUST_300001_SM_1000_NS12placeholders3_10E,@object
	.size		_ZN34_INTERNAL_b751d32d_4_k_cu_026d65bf6thrust24THRUST_300001_SM_1000_NS12placeholders3_10E,(_ZN34_INTERNAL_b751d32d_4_k_cu_026d65bf4cuda3std3__419piecewise_constructE - _ZN34_INTERNAL_b751d32d_4_k_cu_026d65bf6thrust24THRUST_300001_SM_1000_NS12placeholders3_10E)
_ZN34_INTERNAL_b751d32d_4_k_cu_026d65bf6thrust24THRUST_300001_SM_1000_NS12placeholders3_10E:
	.zero		1
	.type		_ZN34_INTERNAL_b751d32d_4_k_cu_026d65bf4cuda3std3__419piecewise_constructE,@object
	.size		_ZN34_INTERNAL_b751d32d_4_k_cu_026d65bf4cuda3std3__419piecewise_constructE,(_ZN34_INTERNAL_b751d32d_4_k_cu_026d65bf4cuda3std6ranges3__45__cpo5cdataE - _ZN34_INTERNAL_b751d32d_4_k_cu_026d65bf4cuda3std3__419piecewise_constructE)
_ZN34_INTERNAL_b751d32d_4_k_cu_026d65bf4cuda3std3__419piecewise_constructE:
	.zero		1
	.type		_ZN34_INTERNAL_b751d32d_4_k_cu_026d65bf4cuda3std6ranges3__45__cpo5cdataE,@object
	.size		_ZN34_INTERNAL_b751d32d_4_k_cu_026d65bf4cuda3std6ranges3__45__cpo5cdataE,(_ZN34_INTERNAL_b751d32d_4_k_cu_026d65bf6thrust24THRUST_300001_SM_1000_NS12placeholders2_2E - _ZN34_INTERNAL_b751d32d_4_k_cu_026d65bf4cuda3std6ranges3__45__cpo5cdataE)
_ZN34_INTERNAL_b751d32d_4_k_cu_026d65bf4cuda3std6ranges3__45__cpo5cdataE:
	.zero		1
	.type		_ZN34_INTERNAL_b751d32d_4_k_cu_026d65bf6thrust24THRUST_300001_SM_1000_NS12placeholders2_2E,@object
	.size		_ZN34_INTERNAL_b751d32d_4_k_cu_026d65bf6thrust24THRUST_300001_SM_1000_NS12placeholders2_2E,(_ZN34_INTERNAL_b751d32d_4_k_cu_026d65bf4cuda3std3__45__cpo3endE - _ZN34_INTERNAL_b751d32d_4_k_cu_026d65bf6thrust24THRUST_300001_SM_1000_NS12placeholders2_2E)
_ZN34_INTERNAL_b751d32d_4_k_cu_026d65bf6thrust24THRUST_300001_SM_1000_NS12placeholders2_2E:
	.zero		1
	.type		_ZN34_INTERNAL_b751d32d_4_k_cu_026d65bf4cuda3std3__45__cpo3endE,@object
	.size		_ZN34_INTERNAL_b751d32d_4_k_cu_026d65bf4cuda3std3__45__cpo3endE,(_ZN34_INTERNAL_b751d32d_4_k_cu_026d65bf4cuda3std6ranges3__45__cpo3endE - _ZN34_INTERNAL_b751d32d_4_k_cu_026d65bf4cuda3std3__45__cpo3endE)
_ZN34_INTERNAL_b751d32d_4_k_cu_026d65bf4cuda3std3__45__cpo3endE:
	.zero		1
	.type		_ZN34_INTERNAL_b751d32d_4_k_cu_026d65bf4cuda3std6ranges3__45__cpo3endE,@object
	.size		_ZN34_INTERNAL_b751d32d_4_k_cu_026d65bf4cuda3std6ranges3__45__cpo3endE,(_ZN34_INTERNAL_b751d32d_4_k_cu_026d65bf6thrust24THRUST_300001_SM_1000_NS12placeholders2_6E - _ZN34_INTERNAL_b751d32d_4_k_cu_026d65bf4cuda3std6ranges3__45__cpo3endE)
_ZN34_INTERNAL_b751d32d_4_k_cu_026d65bf4cuda3std6ranges3__45__cpo3endE:
	.zero		1
	.type		_ZN34_INTERNAL_b751d32d_4_k_cu_026d65bf6thrust24THRUST_300001_SM_1000_NS12placeholders2_6E,@object
	.size		_ZN34_INTERNAL_b751d32d_4_k_cu_026d65bf6thrust24THRUST_300001_SM_1000_NS12placeholders2_6E,(_ZN34_INTERNAL_b751d32d_4_k_cu_026d65bf4cuda3std3__45__cpo4rendE - _ZN34_INTERNAL_b751d32d_4_k_cu_026d65bf6thrust24THRUST_300001_SM_1000_NS12placeholders2_6E)
_ZN34_INTERNAL_b751d32d_4_k_cu_026d65bf6thrust24THRUST_300001_SM_1000_NS12placeholders2_6E:
	.zero		1
	.type		_ZN34_INTERNAL_b751d32d_4_k_cu_026d65bf4cuda3std3__45__cpo4rendE,@object
	.size		_ZN34_INTERNAL_b751d32d_4_k_cu_026d65bf4cuda3std3__45__cpo4rendE,(_ZN34_INTERNAL_b751d32d_4_k_cu_026d65bf4cuda3std6ranges3__45__cpo9iter_swapE - _ZN34_INTERNAL_b751d32d_4_k_cu_026d65bf4cuda3std3__45__cpo4rendE)
_ZN34_INTERNAL_b751d32d_4_k_cu_026d65bf4cuda3std3__45__cpo4rendE:
	.zero		1
	.type		_ZN34_INTERNAL_b751d32d_4_k_cu_026d65bf4cuda3std6ranges3__45__cpo9iter_swapE,@object
	.size		_ZN34_INTERNAL_b751d32d_4_k_cu_026d65bf4cuda3std6ranges3__45__cpo9iter_swapE,(_ZN34_INTERNAL_b751d32d_4_k_cu_026d65bf4cuda3std3__48unexpectE - _ZN34_INTERNAL_b751d32d_4_k_cu_026d65bf4cuda3std6ranges3__45__cpo9iter_swapE)
_ZN34_INTERNAL_b751d32d_4_k_cu_026d65bf4cuda3std6ranges3__45__cpo9iter_swapE:
	.zero		1
	.type		_ZN34_INTERNAL_b751d32d_4_k_cu_026d65bf4cuda3std3__48unexpectE,@object
	.size		_ZN34_INTERNAL_b751d32d_4_k_cu_026d65bf4cuda3std3__48unexpectE,(_ZN34_INTERNAL_b751d32d_4_k_cu_026d65bf6thrust24THRUST_300001_SM_1000_NS8cuda_cub3parE - _ZN34_INTERNAL_b751d32d_4_k_cu_026d65bf4cuda3std3__48unexpectE)
_ZN34_INTERNAL_b751d32d_4_k_cu_026d65bf4cuda3std3__48unexpectE:
	.zero		1
	.type		_ZN34_INTERNAL_b751d32d_4_k_cu_026d65bf6thrust24THRUST_300001_SM_1000_NS8cuda_cub3parE,@object
	.size		_ZN34_INTERNAL_b751d32d_4_k_cu_026d65bf6thrust24THRUST_300001_SM_1000_NS8cuda_cub3parE,(_ZN34_INTERNAL_b751d32d_4_k_cu_026d65bf6thrust24THRUST_300001_SM_1000_NS12placeholders2_4E - _ZN34_INTERNAL_b751d32d_4_k_cu_026d65bf6thrust24THRUST_300001_SM_1000_NS8cuda_cub3parE)
_ZN34_INTERNAL_b751d32d_4_k_cu_026d65bf6thrust24THRUST_300001_SM_1000_NS8cuda_cub3parE:
	.zero		1
	.type		_ZN34_INTERNAL_b751d32d_4_k_cu_026d65bf6thrust24THRUST_300001_SM_1000_NS12placeholders2_4E,@object
	.size		_ZN34_INTERNAL_b751d32d_4_k_cu_026d65bf6thrust24THRUST_300001_SM_1000_NS12placeholders2_4E,(_ZN34_INTERNAL_b751d32d_4_k_cu_026d65bf4cuda3std3__45__cpo4cendE - _ZN34_INTERNAL_b751d32d_4_k_cu_026d65bf6thrust24THRUST_300001_SM_1000_NS12placeholders2_4E)
_ZN34_INTERNAL_b751d32d_4_k_cu_026d65bf6thrust24THRUST_300001_SM_1000_NS12placeholders2_4E:
	.zero		1
	.type		_ZN34_INTERNAL_b751d32d_4_k_cu_026d65bf4cuda3std3__45__cpo4cendE,@object
	.size		_ZN34_INTERNAL_b751d32d_4_k_cu_026d65bf4cuda3std3__45__cpo4cendE,(_ZN34_INTERNAL_b751d32d_4_k_cu_026d65bf4cuda3std6ranges3__45__cpo4cendE - _ZN34_INTERNAL_b751d32d_4_k_cu_026d65bf4cuda3std3__45__cpo4cendE)
_ZN34_INTERNAL_b751d32d_4_k_cu_026d65bf4cuda3std3__45__cpo4cendE:
	.zero		1
	.type		_ZN34_INTERNAL_b751d32d_4_k_cu_026d65bf4cuda3std6ranges3__45__cpo4cendE,@object
	.size		_ZN34_INTERNAL_b751d32d_4_k_cu_026d65bf4cuda3std6ranges3__45__cpo4cendE,(_ZN34_INTERNAL_b751d32d_4_k_cu_026d65bf4cuda3std3__420unreachable_sentinelE - _ZN34_INTERNAL_b751d32d_4_k_cu_026d65bf4cuda3std6ranges3__45__cpo4cendE)
_ZN34_INTERNAL_b751d32d_4_k_cu_026d65bf4cuda3std6ranges3__45__cpo4cendE:
	.zero		1
	.type		_ZN34_INTERNAL_b751d32d_4_k_cu_026d65bf4cuda3std3__420unreachable_sentinelE,@object
	.size		_ZN34_INTERNAL_b751d32d_4_k_cu_026d65bf4cuda3std3__420unreachable_sentinelE,(_ZN34_INTERNAL_b751d32d_4_k_cu_026d65bf4cuda3std6ranges3__45__cpo5ssizeE - _ZN34_INTERNAL_b751d32d_4_k_cu_026d65bf4cuda3std3__420unreachable_sentinelE)
_ZN34_INTERNAL_b751d32d_4_k_cu_026d65bf4cuda3std3__420unreachable_sentinelE:
	.zero		1
	.type		_ZN34_INTERNAL_b751d32d_4_k_cu_026d65bf4cuda3std6ranges3__45__cpo5ssizeE,@object
	.size		_ZN34_INTERNAL_b751d32d_4_k_cu_026d65bf4cuda3std6ranges3__45__cpo5ssizeE,(_ZN34_INTERNAL_b751d32d_4_k_cu_026d65bf6thrust24THRUST_300001_SM_1000_NS12placeholders2_8E - _ZN34_INTERNAL_b751d32d_4_k_cu_026d65bf4cuda3std6ranges3__45__cpo5ssizeE)
_ZN34_INTERNAL_b751d32d_4_k_cu_026d65bf4cuda3std6ranges3__45__cpo5ssizeE:
	.zero		1
	.type		_ZN34_INTERNAL_b751d32d_4_k_cu_026d65bf6thrust24THRUST_300001_SM_1000_NS12placeholders2_8E,@object
	.size		_ZN34_INTERNAL_b751d32d_4_k_cu_026d65bf6thrust24THRUST_300001_SM_1000_NS12placeholders2_8E,(_ZN34_INTERNAL_b751d32d_4_k_cu_026d65bf4cuda3std3__45__cpo5crendE - _ZN34_INTERNAL_b751d32d_4_k_cu_026d65bf6thrust24THRUST_300001_SM_1000_NS12placeholders2_8E)
_ZN34_INTERNAL_b751d32d_4_k_cu_026d65bf6thrust24THRUST_300001_SM_1000_NS12placeholders2_8E:
	.zero		1
	.type		_ZN34_INTERNAL_b751d32d_4_k_cu_026d65bf4cuda3std3__45__cpo5crendE,@object
	.size		_ZN34_INTERNAL_b751d32d_4_k_cu_026d65bf4cuda3std3__45__cpo5crendE,(_ZN34_INTERNAL_b751d32d_4_k_cu_026d65bf4cuda3std6ranges3__45__cpo4prevE - _ZN34_INTERNAL_b751d32d_4_k_cu_026d65bf4cuda3std3__45__cpo5crendE)
_ZN34_INTERNAL_b751d32d_4_k_cu_026d65bf4cuda3std3__45__cpo5crendE:
	.zero		1
	.type		_ZN34_INTERNAL_b751d32d_4_k_cu_026d65bf4cuda3std6ranges3__45__cpo4prevE,@object
	.size		_ZN34_INTERNAL_b751d32d_4_k_cu_026d65bf4cuda3std6ranges3__45__cpo4prevE,(_ZN34_INTERNAL_b751d32d_4_k_cu_026d65bf4cuda3std6ranges3__45__cpo9iter_moveE - _ZN34_INTERNAL_b751d32d_4_k_cu_026d65bf4cuda3std6ranges3__45__cpo4prevE)
_ZN34_INTERNAL_b751d32d_4_k_cu_026d65bf4cuda3std6ranges3__45__cpo4prevE:
	.zero		1
	.type		_ZN34_INTERNAL_b751d32d_4_k_cu_026d65bf4cuda3std6ranges3__45__cpo9iter_moveE,@object
	.size		_ZN34_INTERNAL_b751d32d_4_k_cu_026d65bf4cuda3std6ranges3__45__cpo9iter_moveE,(_ZN34_INTERNAL_b751d32d_4_k_cu_026d65bf6thrust24THRUST_300001_SM_1000_NS6system6detail10sequential3seqE - _ZN34_INTERNAL_b751d32d_4_k_cu_026d65bf4cuda3std6ranges3__45__cpo9iter_moveE)
_ZN34_INTERNAL_b751d32d_4_k_cu_026d65bf4cuda3std6ranges3__45__cpo9iter_moveE:
	.zero		1
	.type		_ZN34_INTERNAL_b751d32d_4_k_cu_026d65bf6thrust24THRUST_300001_SM_1000_NS6system6detail10sequential3seqE,@object
	.size		_ZN34_INTERNAL_b751d32d_4_k_cu_026d65bf6thrust24THRUST_300001_SM_1000_NS6system6detail10sequential3seqE,(.L_31 - _ZN34_INTERNAL_b751d32d_4_k_cu_026d65bf6thrust24THRUST_300001_SM_1000_NS6system6detail10sequential3seqE)
_ZN34_INTERNAL_b751d32d_4_k_cu_026d65bf6thrust24THRUST_300001_SM_1000_NS6system6detail10sequential3seqE:
	.zero		1
.L_31:


//--------------------- .nv.shared._ZN3cub18CUB_300001_SM_10006detail11EmptyKernelIvEEvv --------------------------
	.section	.nv.shared._ZN3cub18CUB_300001_SM_10006detail11EmptyKernelIvEEvv,"aw",@nobits
	.sectionflags	@""
	.align	16
	.zero		1024


//--------------------- .nv.shared._Z6reduceILi1024EEvPfPKfi --------------------------
	.section	.nv.shared._Z6reduceILi1024EEvPfPKfi,"aw",@nobits
	.sectionflags	@""
	.align	16
.nv.shared._Z6reduceILi1024EEvPfPKfi:
	.zero		5120


//--------------------- .nv.shared._Z18reduce_syncthreadsPfS_i --------------------------
	.section	.nv.shared._Z18reduce_syncthreadsPfS_i,"aw",@nobits
	.sectionflags	@""
	.align	16
	.zero		1024


//--------------------- .nv.constant0._ZN3cub18CUB_300001_SM_10006detail8for_each13static_kernelINS2_12policy_hub_t12policy_500_tEmN6thrust24THRUST_300001_SM_1000_NS8cuda_cub20__uninitialized_fill7functorINS7_10device_ptrIfEEfEEEEvT0_T1_ --------------------------
	.section	.nv.constant0._ZN3cub18CUB_300001_SM_10006detail8for_each13static_kernelINS2_12policy_hub_t12policy_500_tEmN6thrust24THRUST_300001_SM_1000_NS8cuda_cub20__uninitialized_fill7functorINS7_10device_ptrIfEEfEEEEvT0_T1_,"a",@progbits
	.sectionflags	@""
	.align	4
.nv.constant0._ZN3cub18CUB_300001_SM_10006detail8for_each13static_kernelINS2_12policy_hub_t12policy_500_tEmN6thrust24THRUST_300001_SM_1000_NS8cuda_cub20__uninitialized_fill7functorINS7_10device_ptrIfEEfEEEEvT0_T1_:
	.zero		920


//--------------------- .nv.constant0._ZN3cub18CUB_300001_SM_10006detail11EmptyKernelIvEEvv --------------------------
	.section	.nv.constant0._ZN3cub18CUB_300001_SM_10006detail11EmptyKernelIvEEvv,"a",@progbits
	.sectionflags	@""
	.align	4
.nv.constant0._ZN3cub18CUB_300001_SM_10006detail11EmptyKernelIvEEvv:
	.zero		896


//--------------------- .nv.constant0._Z6reduceILi1024EEvPfPKfi --------------------------
	.section	.nv.constant0._Z6reduceILi1024EEvPfPKfi,"a",@progbits
	.sectionflags	@""
	.align	4
.nv.constant0._Z6reduceILi1024EEvPfPKfi:
	.zero		916


//--------------------- .nv.constant0._Z18reduce_syncthreadsPfS_i --------------------------
	.section	.nv.constant0._Z18reduce_syncthreadsPfS_i,"a",@progbits
	.sectionflags	@""
	.align	4
.nv.constant0._Z18reduce_syncthreadsPfS_i:
	.zero		916


//--------------------- SYMBOLS --------------------------

	.type		.nv.reservedSmem.offset0,@object
	.size		.nv.reservedSmem.offset0,0x4
	.type		.nv.reservedSmem.cap,@object
	.size		.nv.reservedSmem.cap,0x4
